	.headerflags	@"EF_CUDA_TEXMODE_UNIFIED EF_CUDA_64BIT_ADDRESS EF_CUDA_ACCELERATORS EF_CUDA_SM90 EF_CUDA_VIRTUAL_SM(EF_CUDA_SM90)"
	.elftype	@"ET_EXEC"


//--------------------- .nv.info                  --------------------------
	.section	.nv.info,"",@"SHT_CUDA_INFO"
	.align	4


	//----- nvinfo : EIATTR_REGCOUNT
	.align		4
        /*0000*/ 	.byte	0x04, 0x2f
        /*0002*/ 	.short	(.L_2 - .L_1)
	.align		4
.L_1:
        /*0004*/ 	.word	index@(triton_)
        /*0008*/ 	.word	0x0000005e


	//----- nvinfo : EIATTR_MIN_STACK_SIZE
	.align		4
.L_2:
        /*000c*/ 	.byte	0x04, 0x12
        /*000e*/ 	.short	(.L_4 - .L_3)
	.align		4
.L_3:
        /*0010*/ 	.word	index@(triton_)
        /*0014*/ 	.word	0x00000000


	//----- nvinfo : EIATTR_FRAME_SIZE
	.align		4
.L_4:
        /*0018*/ 	.byte	0x04, 0x11
        /*001a*/ 	.short	(.L_6 - .L_5)
	.align		4
.L_5:
        /*001c*/ 	.word	index@(triton_)
        /*0020*/ 	.word	0x00000000


	//----- nvinfo : EIATTR_MIN_STACK_SIZE
	.align		4
.L_6:
        /*0024*/ 	.byte	0x04, 0x12
        /*0026*/ 	.short	(.L_8 - .L_7)
	.align		4
.L_7:
        /*0028*/ 	.word	index@(triton_)
        /*002c*/ 	.word	0x00000000
.L_8:


//--------------------- .nv.info.triton_          --------------------------
	.section	.nv.info.triton_,"",@"SHT_CUDA_INFO"
	.sectionflags	@""
	.align	4


	//----- nvinfo : EIATTR_CUDA_API_VERSION
	.align		4
        /*0000*/ 	.byte	0x04, 0x37
        /*0002*/ 	.short	(.L_10 - .L_9)
.L_9:
        /*0004*/ 	.word	0x0000007c


	//----- nvinfo : EIATTR_KPARAM_INFO
	.align		4
.L_10:
        /*0008*/ 	.byte	0x04, 0x17
        /*000a*/ 	.short	(.L_12 - .L_11)
.L_11:
        /*000c*/ 	.word	0x00000000
        /*0010*/ 	.short	0x0007
        /*0012*/ 	.short	0x0034
        /*0014*/ 	.byte	0x00, 0xf0, 0x11, 0x00


	//----- nvinfo : EIATTR_KPARAM_INFO
	.align		4
.L_12:
        /*0018*/ 	.byte	0x04, 0x17
        /*001a*/ 	.short	(.L_14 - .L_13)
.L_13:
        /*001c*/ 	.word	0x00000000
        /*0020*/ 	.short	0x0006
        /*0022*/ 	.short	0x0030
        /*0024*/ 	.byte	0x00, 0xf0, 0x11, 0x00


	//----- nvinfo : EIATTR_KPARAM_INFO
	.align		4
.L_14:
        /*0028*/ 	.byte	0x04, 0x17
        /*002a*/ 	.short	(.L_16 - .L_15)
.L_15:
        /*002c*/ 	.word	0x00000000
        /*0030*/ 	.short	0x0005
        /*0032*/ 	.short	0x0028
        /*0034*/ 	.byte	0x00, 0xf0, 0x21, 0x00


	//----- nvinfo : EIATTR_KPARAM_INFO
	.align		4
.L_16:
        /*0038*/ 	.byte	0x04, 0x17
        /*003a*/ 	.short	(.L_18 - .L_17)
.L_17:
        /*003c*/ 	.word	0x00000000
        /*0040*/ 	.short	0x0004
        /*0042*/ 	.short	0x0020
        /*0044*/ 	.byte	0x00, 0xf0, 0x21, 0x00


	//----- nvinfo : EIATTR_KPARAM_INFO
	.align		4
.L_18:
        /*0048*/ 	.byte	0x04, 0x17
        /*004a*/ 	.short	(.L_20 - .L_19)
.L_19:
        /*004c*/ 	.word	0x00000000
        /*0050*/ 	.short	0x0003
        /*0052*/ 	.short	0x0018
        /*0054*/ 	.byte	0x00, 0xf0, 0x21, 0x00


	//----- nvinfo : EIATTR_KPARAM_INFO
	.align		4
.L_20:
        /*0058*/ 	.byte	0x04, 0x17
        /*005a*/ 	.short	(.L_22 - .L_21)
.L_21:
        /*005c*/ 	.word	0x00000000
        /*0060*/ 	.short	0x0002
        /*0062*/ 	.short	0x0010
        /*0064*/ 	.byte	0x00, 0xf0, 0x21, 0x00


	//----- nvinfo : EIATTR_KPARAM_INFO
	.align		4
.L_22:
        /*0068*/ 	.byte	0x04, 0x17
        /*006a*/ 	.short	(.L_24 - .L_23)
.L_23:
        /*006c*/ 	.word	0x00000000
        /*0070*/ 	.short	0x0001
        /*0072*/ 	.short	0x0008
        /*0074*/ 	.byte	0x00, 0xf0, 0x21, 0x00


	//----- nvinfo : EIATTR_KPARAM_INFO
	.align		4
.L_24:
        /*0078*/ 	.byte	0x04, 0x17
        /*007a*/ 	.short	(.L_26 - .L_25)
.L_25:
        /*007c*/ 	.word	0x00000000
        /*0080*/ 	.short	0x0000
        /*0082*/ 	.short	0x0000
        /*0084*/ 	.byte	0x00, 0xf0, 0x21, 0x00


	//----- nvinfo : EIATTR_SPARSE_MMA_MASK
	.align		4
.L_26:
        /*0088*/ 	.byte	0x03, 0x50
        /*008a*/ 	.short	0x0000


	//----- nvinfo : EIATTR_MAXREG_COUNT
	.align		4
        /*008c*/ 	.byte	0x03, 0x1b
        /*008e*/ 	.short	0x0080


	//----- nvinfo : EIATTR_COOP_GROUP_MASK_REGIDS
	.align		4
        /*0090*/ 	.byte	0x04, 0x29
        /*0092*/ 	.short	(.L_28 - .L_27)


	//   ....[0]....
.L_27:
        /*0094*/ 	.word	0xffffffff


	//   ....[1]....
        /*0098*/ 	.word	0xffffffff


	//   ....[2]....
        /*009c*/ 	.word	0xffffffff


	//   ....[3]....
        /*00a0*/ 	.word	0xffffffff


	//   ....[4]....
        /*00a4*/ 	.word	0xffffffff


	//   ....[5]....
        /*00a8*/ 	.word	0xffffffff


	//   ....[6]....
        /*00ac*/ 	.word	0xffffffff


	//   ....[7]....
        /*00b0*/ 	.word	0xffffffff


	//   ....[8]....
        /*00b4*/ 	.word	0xffffffff


	//   ....[9]....
        /*00b8*/ 	.word	0xffffffff


	//   ....[10]....
        /*00bc*/ 	.word	0xffffffff


	//   ....[11]....
        /*00c0*/ 	.word	0xffffffff


	//   ....[12]....
        /*00c4*/ 	.word	0xffffffff


	//   ....[13]....
        /*00c8*/ 	.word	0xffffffff


	//   ....[14]....
        /*00cc*/ 	.word	0xffffffff


	//   ....[15]....
        /*00d0*/ 	.word	0xffffffff


	//   ....[16]....
        /*00d4*/ 	.word	0xffffffff


	//   ....[17]....
        /*00d8*/ 	.word	0xffffffff


	//   ....[18]....
        /*00dc*/ 	.word	0xffffffff


	//   ....[19]....
        /*00e0*/ 	.word	0xffffffff


	//   ....[20]....
        /*00e4*/ 	.word	0xffffffff


	//   ....[21]....
        /*00e8*/ 	.word	0xffffffff


	//   ....[22]....
        /*00ec*/ 	.word	0xffffffff


	//   ....[23]....
        /*00f0*/ 	.word	0xffffffff


	//   ....[24]....
        /*00f4*/ 	.word	0xffffffff


	//   ....[25]....
        /*00f8*/ 	.word	0xffffffff


	//   ....[26]....
        /*00fc*/ 	.word	0xffffffff


	//   ....[27]....
        /*0100*/ 	.word	0xffffffff


	//   ....[28]....
        /*0104*/ 	.word	0xffffffff


	//   ....[29]....
        /*0108*/ 	.word	0xffffffff


	//   ....[30]....
        /*010c*/ 	.word	0xffffffff


	//   ....[31]....
        /*0110*/ 	.word	0xffffffff


	//   ....[32]....
        /*0114*/ 	.word	0xffffffff


	//   ....[33]....
        /*0118*/ 	.word	0xffffffff


	//   ....[34]....
        /*011c*/ 	.word	0xffffffff


	//   ....[35]....
        /*0120*/ 	.word	0xffffffff


	//   ....[36]....
        /*0124*/ 	.word	0xffffffff


	//   ....[37]....
        /*0128*/ 	.word	0xffffffff


	//   ....[38]....
        /*012c*/ 	.word	0xffffffff


	//   ....[39]....
        /*0130*/ 	.word	0xffffffff


	//   ....[40]....
        /*0134*/ 	.word	0xffffffff


	//   ....[41]....
        /*0138*/ 	.word	0xffffffff


	//   ....[42]....
        /*013c*/ 	.word	0xffffffff


	//   ....[43]....
        /*0140*/ 	.word	0xffffffff


	//   ....[44]....
        /*0144*/ 	.word	0xffffffff


	//   ....[45]....
        /*0148*/ 	.word	0xffffffff


	//   ....[46]....
        /*014c*/ 	.word	0xffffffff


	//   ....[47]....
        /*0150*/ 	.word	0xffffffff


	//   ....[48]....
        /*0154*/ 	.word	0xffffffff


	//   ....[49]....
        /*0158*/ 	.word	0xffffffff


	//   ....[50]....
        /*015c*/ 	.word	0xffffffff


	//   ....[51]....
        /*0160*/ 	.word	0xffffffff


	//   ....[52]....
        /*0164*/ 	.word	0xffffffff


	//   ....[53]....
        /*0168*/ 	.word	0xffffffff


	//   ....[54]....
        /*016c*/ 	.word	0xffffffff


	//   ....[55]....
        /*0170*/ 	.word	0xffffffff


	//   ....[56]....
        /*0174*/ 	.word	0xffffffff


	//   ....[57]....
        /*0178*/ 	.word	0xffffffff


	//   ....[58]....
        /*017c*/ 	.word	0xffffffff


	//   ....[59]....
        /*0180*/ 	.word	0xffffffff


	//   ....[60]....
        /*0184*/ 	.word	0xffffffff


	//   ....[61]....
        /*0188*/ 	.word	0xffffffff


	//   ....[62]....
        /*018c*/ 	.word	0xffffffff


	//   ....[63]....
        /*0190*/ 	.word	0xffffffff


	//   ....[64]....
        /*0194*/ 	.word	0xffffffff


	//   ....[65]....
        /*0198*/ 	.word	0xffffffff


	//   ....[66]....
        /*019c*/ 	.word	0xffffffff


	//   ....[67]....
        /*01a0*/ 	.word	0xffffffff


	//   ....[68]....
        /*01a4*/ 	.word	0xffffffff


	//   ....[69]....
        /*01a8*/ 	.word	0xffffffff


	//   ....[70]....
        /*01ac*/ 	.word	0xffffffff


	//   ....[71]....
        /*01b0*/ 	.word	0xffffffff


	//   ....[72]....
        /*01b4*/ 	.word	0xffffffff


	//   ....[73]....
        /*01b8*/ 	.word	0xffffffff


	//   ....[74]....
        /*01bc*/ 	.word	0xffffffff


	//   ....[75]....
        /*01c0*/ 	.word	0xffffffff


	//   ....[76]....
        /*01c4*/ 	.word	0xffffffff


	//   ....[77]....
        /*01c8*/ 	.word	0xffffffff


	//   ....[78]....
        /*01cc*/ 	.word	0xffffffff


	//   ....[79]....
        /*01d0*/ 	.word	0xffffffff


	//   ....[80]....
        /*01d4*/ 	.word	0xffffffff


	//   ....[81]....
        /*01d8*/ 	.word	0xffffffff


	//   ....[82]....
        /*01dc*/ 	.word	0xffffffff


	//   ....[83]....
        /*01e0*/ 	.word	0xffffffff


	//   ....[84]....
        /*01e4*/ 	.word	0xffffffff


	//   ....[85]....
        /*01e8*/ 	.word	0xffffffff


	//   ....[86]....
        /*01ec*/ 	.word	0xffffffff


	//   ....[87]....
        /*01f0*/ 	.word	0xffffffff


	//   ....[88]....
        /*01f4*/ 	.word	0xffffffff


	//   ....[89]....
        /*01f8*/ 	.word	0xffffffff


	//   ....[90]....
        /*01fc*/ 	.word	0xffffffff


	//   ....[91]....
        /*0200*/ 	.word	0xffffffff


	//   ....[92]....
        /*0204*/ 	.word	0xffffffff


	//   ....[93]....
        /*0208*/ 	.word	0xffffffff


	//   ....[94]....
        /*020c*/ 	.word	0xffffffff


	//   ....[95]....
        /*0210*/ 	.word	0xffffffff


	//   ....[96]....
        /*0214*/ 	.word	0xffffffff


	//   ....[97]....
        /*0218*/ 	.word	0xffffffff


	//   ....[98]....
        /*021c*/ 	.word	0xffffffff


	//   ....[99]....
        /*0220*/ 	.word	0xffffffff


	//----- nvinfo : EIATTR_COOP_GROUP_INSTR_OFFSETS
	.align		4
.L_28:
        /*0224*/ 	.byte	0x04, 0x28
        /*0226*/ 	.short	(.L_30 - .L_29)


	//   ....[0]....
.L_29:
        /*0228*/ 	.word	0x000014b0


	//   ....[1]....
        /*022c*/ 	.word	0x000014e0


	//   ....[2]....
        /*0230*/ 	.word	0x000014f0


	//   ....[3]....
        /*0234*/ 	.word	0x00001500


	//   ....[4]....
        /*0238*/ 	.word	0x00001510


	//   ....[5]....
        /*023c*/ 	.word	0x00001520


	//   ....[6]....
        /*0240*/ 	.word	0x00001530


	//   ....[7]....
        /*0244*/ 	.word	0x00001570


	//   ....[8]....
        /*0248*/ 	.word	0x000015b0


	//   ....[9]....
        /*024c*/ 	.word	0x000015f0


	//   ....[10]....
        /*0250*/ 	.word	0x00001630


	//   ....[11]....
        /*0254*/ 	.word	0x00001670


	//   ....[12]....
        /*0258*/ 	.word	0x000016b0


	//   ....[13]....
        /*025c*/ 	.word	0x000016f0


	//   ....[14]....
        /*0260*/ 	.word	0x00001730


	//   ....[15]....
        /*0264*/ 	.word	0x00001770


	//   ....[16]....
        /*0268*/ 	.word	0x000017b0


	//   ....[17]....
        /*026c*/ 	.word	0x000017f0


	//   ....[18]....
        /*0270*/ 	.word	0x00001830


	//   ....[19]....
        /*0274*/ 	.word	0x00001870


	//   ....[20]....
        /*0278*/ 	.word	0x000019c0


	//   ....[21]....
        /*027c*/ 	.word	0x00001a70


	//   ....[22]....
        /*0280*/ 	.word	0x00001b50


	//   ....[23]....
        /*0284*/ 	.word	0x00001cd0


	//   ....[24]....
        /*0288*/ 	.word	0x00002b80


	//   ....[25]....
        /*028c*/ 	.word	0x00002bc0


	//   ....[26]....
        /*0290*/ 	.word	0x00002bf0


	//   ....[27]....
        /*0294*/ 	.word	0x00002c30


	//   ....[28]....
        /*0298*/ 	.word	0x00002c90


	//   ....[29]....
        /*029c*/ 	.word	0x00002cf0


	//   ....[30]....
        /*02a0*/ 	.word	0x00002d40


	//   ....[31]....
        /*02a4*/ 	.word	0x00002d80


	//   ....[32]....
        /*02a8*/ 	.word	0x00002dc0


	//   ....[33]....
        /*02ac*/ 	.word	0x00002e00


	//   ....[34]....
        /*02b0*/ 	.word	0x00002e40


	//   ....[35]....
        /*02b4*/ 	.word	0x00002e70


	//   ....[36]....
        /*02b8*/ 	.word	0x00003520


	//   ....[37]....
        /*02bc*/ 	.word	0x00003760


	//   ....[38]....
        /*02c0*/ 	.word	0x000039c0


	//   ....[39]....
        /*02c4*/ 	.word	0x00003a50


	//   ....[40]....
        /*02c8*/ 	.word	0x00003ac0


	//   ....[41]....
        /*02cc*/ 	.word	0x00003b10


	//   ....[42]....
        /*02d0*/ 	.word	0x00003b40


	//   ....[43]....
        /*02d4*/ 	.word	0x00003bb0


	//   ....[44]....
        /*02d8*/ 	.word	0x00003c00


	//   ....[45]....
        /*02dc*/ 	.word	0x00003c60


	//   ....[46]....
        /*02e0*/ 	.word	0x00003ca0


	//   ....[47]....
        /*02e4*/ 	.word	0x00003ce0


	//   ....[48]....
        /*02e8*/ 	.word	0x00003d10


	//   ....[49]....
        /*02ec*/ 	.word	0x00003d50


	//   ....[50]....
        /*02f0*/ 	.word	0x00003d70


	//   ....[51]....
        /*02f4*/ 	.word	0x00003da0


	//   ....[52]....
        /*02f8*/ 	.word	0x00003de0


	//   ....[53]....
        /*02fc*/ 	.word	0x00003e40


	//   ....[54]....
        /*0300*/ 	.word	0x00003e80


	//   ....[55]....
        /*0304*/ 	.word	0x00003ec0


	//   ....[56]....
        /*0308*/ 	.word	0x00003f00


	//   ....[57]....
        /*030c*/ 	.word	0x00003f40


	//   ....[58]....
        /*0310*/ 	.word	0x00003f80


	//   ....[59]....
        /*0314*/ 	.word	0x00003fc0


	//   ....[60]....
        /*0318*/ 	.word	0x00004000


	//   ....[61]....
        /*031c*/ 	.word	0x00004040


	//   ....[62]....
        /*0320*/ 	.word	0x00004080


	//   ....[63]....
        /*0324*/ 	.word	0x000040c0


	//   ....[64]....
        /*0328*/ 	.word	0x00004100


	//   ....[65]....
        /*032c*/ 	.word	0x00004140


	//   ....[66]....
        /*0330*/ 	.word	0x00004190


	//   ....[67]....
        /*0334*/ 	.word	0x000041d0


	//   ....[68]....
        /*0338*/ 	.word	0x00004200


	//   ....[69]....
        /*033c*/ 	.word	0x00004240


	//   ....[70]....
        /*0340*/ 	.word	0x00004280


	//   ....[71]....
        /*0344*/ 	.word	0x000042c0


	//   ....[72]....
        /*0348*/ 	.word	0x00004300


	//   ....[73]....
        /*034c*/ 	.word	0x00004340


	//   ....[74]....
        /*0350*/ 	.word	0x00004380


	//   ....[75]....
        /*0354*/ 	.word	0x000043c0


	//   ....[76]....
        /*0358*/ 	.word	0x00004460


	//   ....[77]....
        /*035c*/ 	.word	0x000044a0


	//   ....[78]....
        /*0360*/ 	.word	0x000044e0


	//   ....[79]....
        /*0364*/ 	.word	0x00004520


	//   ....[80]....
        /*0368*/ 	.word	0x00004540


	//   ....[81]....
        /*036c*/ 	.word	0x00004560


	//   ....[82]....
        /*0370*/ 	.word	0x00004570


	//   ....[83]....
        /*0374*/ 	.word	0x00004590


	//   ....[84]....
        /*0378*/ 	.word	0x000045d0


	//   ....[85]....
        /*037c*/ 	.word	0x00004610


	//   ....[86]....
        /*0380*/ 	.word	0x00004650


	//   ....[87]....
        /*0384*/ 	.word	0x00004690


	//   ....[88]....
        /*0388*/ 	.word	0x000049a0


	//   ....[89]....
        /*038c*/ 	.word	0x000049b0


	//   ....[90]....
        /*0390*/ 	.word	0x000049f0


	//   ....[91]....
        /*0394*/ 	.word	0x00004a40


	//   ....[92]....
        /*0398*/ 	.word	0x00004ae0


	//   ....[93]....
        /*039c*/ 	.word	0x00004ba0


	//   ....[94]....
        /*03a0*/ 	.word	0x00004bc0


	//   ....[95]....
        /*03a4*/ 	.word	0x00004cc0


	//   ....[96]....
        /*03a8*/ 	.word	0x00004d00


	//   ....[97]....
        /*03ac*/ 	.word	0x00004d10


	//   ....[98]....
        /*03b0*/ 	.word	0x00004dd0


	//   ....[99]....
        /*03b4*/ 	.word	0x00004e10


	//----- nvinfo : EIATTR_EXIT_INSTR_OFFSETS
	.align		4
.L_30:
        /*03b8*/ 	.byte	0x04, 0x1c
        /*03ba*/ 	.short	(.L_32 - .L_31)


	//   ....[0]....
.L_31:
        /*03bc*/ 	.word	0x000057f0


	//----- nvinfo : EIATTR_MAX_THREADS
	.align		4
.L_32:
        /*03c0*/ 	.byte	0x04, 0x05
        /*03c2*/ 	.short	(.L_34 - .L_33)
.L_33:
        /*03c4*/ 	.word	0x00000200
        /*03c8*/ 	.word	0x00000001
        /*03cc*/ 	.word	0x00000001


	//----- nvinfo : EIATTR_CBANK_PARAM_SIZE
	.align		4
.L_34:
        /*03d0*/ 	.byte	0x03, 0x19
        /*03d2*/ 	.short	0x0038


	//----- nvinfo : EIATTR_PARAM_CBANK
	.align		4
        /*03d4*/ 	.byte	0x04, 0x0a
        /*03d6*/ 	.short	(.L_36 - .L_35)
	.align		4
.L_35:
        /*03d8*/ 	.word	index@(.nv.constant0.triton_)
        /*03dc*/ 	.short	0x0210
        /*03de*/ 	.short	0x0038


	//----- nvinfo : EIATTR_SW_WAR
	.align		4
.L_36:
        /*03e0*/ 	.byte	0x04, 0x36
        /*03e2*/ 	.short	(.L_38 - .L_37)
.L_37:
        /*03e4*/ 	.word	0x00000008
.L_38:


//--------------------- .nv.callgraph             --------------------------
	.section	.nv.callgraph,"",@"SHT_CUDA_CALLGRAPH"
	.align	4
	.sectionentsize	8
	.align		4
        /*0000*/ 	.word	0x00000000
	.align		4
        /*0004*/ 	.word	0xffffffff
	.align		4
        /*0008*/ 	.word	0x00000000
	.align		4
        /*000c*/ 	.word	0xfffffffe
	.align		4
        /*0010*/ 	.word	0x00000000
	.align		4
        /*0014*/ 	.word	0xfffffffd
	.align		4
        /*0018*/ 	.word	0x00000000
	.align		4
        /*001c*/ 	.word	0xfffffffc


//--------------------- .nv.constant4             --------------------------
	.section	.nv.constant4,"a",@progbits
	.align	8
	.align		8
.nv.constant4:
        /*0000*/ 	.dword	_$_str


//--------------------- .text.triton_             --------------------------
	.section	.text.triton_,"ax",@progbits
	.sectionflags	@"SHF_BARRIERS=1"
	.align	128
        .global         triton_
        .type           triton_,@function
        .size           triton_,(.L_x_4 - triton_)
        .other          triton_,@"STO_CUDA_ENTRY STV_DEFAULT"
triton_:
.text.triton_:
[----:B------:R-:W0:Y:S02]  /*0000*/  LDC R1, c[0x0][0x28] ;  /* 0x00000a00ff017b82 */ /* 0x000e240000000800 */
[----:B------:R-:W1:Y:S01]  /*0010*/  S2R R61, SR_TID.X ;  /* 0x00000000003d7919 */ /* 0x000e620000002100 */
[----:B------:R-:W-:Y:S01]  /*0020*/  ULDC UR4, c[0x0][0x240] ;  /* 0x0000900000047ab9 */ /* 0x000fe20000000800 */
[----:B------:R-:W-:Y:S01]  /*0030*/  ULDC.64 UR6, c[0x0][0x228] ;  /* 0x00008a0000067ab9 */ /* 0x000fe20000000a00 */
[----:B------:R-:W-:Y:S01]  /*0040*/  ULDC.64 UR8, c[0x0][0x220] ;  /* 0x0000880000087ab9 */ /* 0x000fe20000000a00 */
[----:B------:R-:W2:Y:S01]  /*0050*/  S2R R3, SR_CTAID.X ;  /* 0x0000000000037919 */ /* 0x000ea20000002500 */
[----:B------:R-:W-:Y:S01]  /*0060*/  HFMA2.MMA R36, -RZ, RZ, 0, 0 ;  /* 0x00000000ff247435 */ /* 0x000fe200000001ff */
[----:B------:R-:W-:Y:S02]  /*0070*/  CS2R R32, SRZ ;  /* 0x0000000000207805 */ /* 0x000fe4000001ff00 */
[----:B------:R-:W-:Y:S02]  /*0080*/  CS2R R28, SRZ ;  /* 0x00000000001c7805 */ /* 0x000fe4000001ff00 */
[----:B------:R-:W-:-:S02]  /*0090*/  CS2R R34, SRZ ;  /* 0x0000000000227805 */ /* 0x000fc4000001ff00 */
[----:B------:R-:W-:Y:S02]  /*00a0*/  CS2R R26, SRZ ;  /* 0x00000000001a7805 */ /* 0x000fe4000001ff00 */
[----:B------:R-:W-:Y:S02]  /*00b0*/  CS2R R24, SRZ ;  /* 0x0000000000187805 */ /* 0x000fe4000001ff00 */
[----:B------:R-:W-:Y:S02]  /*00c0*/  CS2R R40, SRZ ;  /* 0x0000000000287805 */ /* 0x000fe4000001ff00 */
[----:B------:R-:W-:Y:S02]  /*00d0*/  CS2R R38, SRZ ;  /* 0x0000000000267805 */ /* 0x000fe4000001ff00 */
[----:B------:R-:W-:Y:S02]  /*00e0*/  CS2R R30, SRZ ;  /* 0x00000000001e7805 */ /* 0x000fe4000001ff00 */
[----:B------:R-:W-:-:S02]  /*00f0*/  CS2R R22, SRZ ;  /* 0x0000000000167805 */ /* 0x000fc4000001ff00 */
[----:B------:R-:W-:Y:S02]  /*0100*/  CS2R R20, SRZ ;  /* 0x0000000000147805 */ /* 0x000fe4000001ff00 */
[----:B------:R-:W-:Y:S02]  /*0110*/  CS2R R18, SRZ ;  /* 0x0000000000127805 */ /* 0x000fe4000001ff00 */
[----:B------:R-:W-:Y:S02]  /*0120*/  CS2R R16, SRZ ;  /* 0x0000000000107805 */ /* 0x000fe4000001ff00 */
[----:B-1----:R-:W-:Y:S02]  /*0130*/  SHF.R.U32.HI R0, RZ, 0x6, R61 ;  /* 0x00000006ff007819 */ /* 0x002fe4000001163d */
[----:B------:R-:W-:Y:S02]  /*0140*/  SHF.L.U32 R2, R61, 0x3, RZ ;  /* 0x000000033d027819 */ /* 0x000fe400000006ff */
[----:B--2---:R-:W-:-:S02]  /*0150*/  SHF.L.U32 R37, R3, 0x3, RZ ;  /* 0x0000000303257819 */ /* 0x004fc400000006ff */
[----:B------:R-:W-:Y:S02]  /*0160*/  SGXT.U32 R0, R0, 0x3 ;  /* 0x000000030000781a */ /* 0x000fe40000000000 */
[----:B------:R-:W-:Y:S02]  /*0170*/  LOP3.LUT R14, R61, 0x1ff, RZ, 0xc0, !PT ;  /* 0x000001ff3d0e7812 */ /* 0x000fe400078ec0ff */
[-C--:B------:R-:W-:Y:S02]  /*0180*/  LOP3.LUT R6, R37, R0.reuse, RZ, 0xfc, !PT ;  /* 0x0000000025067212 */ /* 0x080fe400078efcff */
[----:B------:R-:W-:Y:S02]  /*0190*/  LOP3.LUT R5, R2, 0x1f8, RZ, 0xc0, !PT ;  /* 0x000001f802057812 */ /* 0x000fe400078ec0ff */
[----:B------:R-:W-:Y:S01]  /*01a0*/  LEA R4, R3, R0, 0x3 ;  /* 0x0000000003047211 */ /* 0x000fe200078e18ff */
[----:B------:R-:W-:Y:S01]  /*01b0*/  IMAD.WIDE.U32 R2, R14, 0x2, RZ ;  /* 0x000000020e027825 */ /* 0x000fe200078e00ff */
[----:B------:R-:W-:Y:S01]  /*01c0*/  ISETP.GE.AND P1, PT, R6, UR4, PT ;  /* 0x0000000406007c0c */ /* 0x000fe2000bf26270 */
[----:B------:R-:W-:Y:S01]  /*01d0*/  ULDC.64 UR4, c[0x0][0x230] ;  /* 0x00008c0000047ab9 */ /* 0x000fe20000000a00 */
[----:B------:R-:W-:Y:S01]  /*01e0*/  IADD3 R74, R37, 0x1, RZ ;  /* 0x00000001254a7810 */ /* 0x000fe20007ffe0ff */
[--C-:B------:R-:W-:Y:S01]  /*01f0*/  IMAD R15, R0, 0x208, R5.reuse ;  /* 0x00000208000f7824 */ /* 0x100fe200078e0205 */
[----:B------:R-:W-:Y:S01]  /*0200*/  IADD3 R46, P0, R2, UR4, RZ ;  /* 0x00000004022e7c10 */ /* 0x000fe2000ff1e0ff */
[----:B------:R-:W-:Y:S01]  /*0210*/  UMOV UR4, 0x400 ;  /* 0x0000040000047882 */ /* 0x000fe20000000000 */
[----:B------:R-:W-:Y:S01]  /*0220*/  LOP3.LUT R42, R2, 0x3000, RZ, 0xfc, !PT ;  /* 0x00003000022a7812 */ /* 0x000fe200078efcff */
[----:B------:R-:W-:Y:S01]  /*0230*/  IMAD R0, R4, 0xc00, R5 ;  /* 0x00000c0004007824 */ /* 0x000fe200078e0205 */
[----:B------:R-:W-:Y:S01]  /*0240*/  IADD3.X R47, R3, UR5, RZ, P0, !PT ;  /* 0x00000005032f7c10 */ /* 0x000fe200087fe4ff */
[----:B------:R-:W1:Y:S01]  /*0250*/  S2UR UR5, SR_CgaCtaId ;  /* 0x00000000000579c3 */ /* 0x000e620000008800 */
[----:B------:R-:W-:-:S02]  /*0260*/  IADD3 R44, P2, R42, UR6, RZ ;  /* 0x000000062a2c7c10 */ /* 0x000fc4000ff5e0ff */
[----:B------:R-:W-:Y:S02]  /*0270*/  IADD3 R42, P3, R42, UR8, RZ ;  /* 0x000000082a2a7c10 */ /* 0x000fe4000ff7e0ff */
[----:B------:R-:W-:Y:S02]  /*0280*/  IADD3 R76, R37, 0x2, RZ ;  /* 0x00000002254c7810 */ /* 0x000fe40007ffe0ff */
[----:B------:R-:W-:Y:S02]  /*0290*/  IADD3.X R43, R3, UR9, RZ, P3, !PT ;  /* 0x00000009032b7c10 */ /* 0x000fe40009ffe4ff */
[----:B------:R-:W-:Y:S02]  /*02a0*/  IADD3 R78, R37, 0x3, RZ ;  /* 0x00000003254e7810 */ /* 0x000fe40007ffe0ff */
[----:B------:R-:W-:Y:S02]  /*02b0*/  IADD3 R79, R37, 0x4, RZ ;  /* 0x00000004254f7810 */ /* 0x000fe40007ffe0ff */
[----:B------:R-:W-:-:S02]  /*02c0*/  IADD3 R80, R37, 0x5, RZ ;  /* 0x0000000525507810 */ /* 0x000fc40007ffe0ff */
[----:B------:R-:W-:Y:S02]  /*02d0*/  IADD3 R81, R37, 0x6, RZ ;  /* 0x0000000625517810 */ /* 0x000fe40007ffe0ff */
[----:B------:R-:W-:Y:S02]  /*02e0*/  IADD3 R82, R37, 0x7, RZ ;  /* 0x0000000725527810 */ /* 0x000fe40007ffe0ff */
[----:B------:R-:W-:Y:S01]  /*02f0*/  IADD3.X R45, R3, UR7, RZ, P2, !PT ;  /* 0x00000007032d7c10 */ /* 0x000fe200097fe4ff */
[----:B------:R-:W-:Y:S01]  /*0300*/  ULDC.64 UR6, c[0x0][0x208] ;  /* 0x0000820000067ab9 */ /* 0x000fe20000000a00 */
[----:B-1----:R-:W-:-:S03]  /*0310*/  UPRMT UR4, UR5, 0x654, UR4 ;  /* 0x0000065405047896 */ /* 0x002fc60008000004 */
[----:B------:R-:W-:-:S03]  /*0320*/  ULDC UR5, c[0x0][0x240] ;  /* 0x0000900000057ab9 */ /* 0x000fc60000000800 */
[----:B------:R-:W-:Y:S02]  /*0330*/  LEA R14, R14, UR4, 0x1 ;  /* 0x000000040e0e7c11 */ /* 0x000fe4000f8e08ff */
[----:B------:R-:W-:-:S07]  /*0340*/  LEA R15, R15, UR4, 0x1 ;  /* 0x000000040f0f7c11 */ /* 0x000fce000f8e08ff */
.L_x_1:
[----:B0-----:R-:W0:Y:S01]  /*0350*/  LDC.64 R4, c[0x0][0x218] ;  /* 0x00008600ff047b82 */ /* 0x001e220000000a00 */
[----:B------:R-:W-:Y:S02]  /*0360*/  IADD3 R7, R0, R41, RZ ;  /* 0x0000002900077210 */ /* 0x000fe40007ffe0ff */
[----:B------:R-:W-:Y:S02]  /*0370*/  CS2R R8, SRZ ;  /* 0x0000000000087805 */ /* 0x000fe4000001ff00 */
[----:B------:R-:W-:-:S03]  /*0380*/  CS2R R10, SRZ ;  /* 0x00000000000a7805 */ /* 0x000fc6000001ff00 */
[----:B------:R-:W1:Y:S01]  /*0390*/  LDC.64 R12, c[0x0][0x210] ;  /* 0x00008400ff0c7b82 */ /* 0x000e620000000a00 */
[----:B0-----:R-:W-:-:S05]  /*03a0*/  IMAD.WIDE R48, R7, 0x2, R4 ;  /* 0x0000000207307825 */ /* 0x001fca00078e0204 */
[----:B------:R-:W2:Y:S01]  /*03b0*/  @!P1 LDG.E.EF.128 R8, desc[UR6][R48.64] ;  /* 0x0000000630089981 */ /* 0x000ea2000c0e1d00 */
[----:B------:R-:W-:Y:S01]  /*03c0*/  CS2R R4, SRZ ;  /* 0x0000000000047805 */ /* 0x000fe2000001ff00 */
[----:B-1----:R-:W-:Y:S01]  /*03d0*/  IMAD.WIDE R12, R7, 0x2, R12 ;  /* 0x00000002070c7825 */ /* 0x002fe200078e020c */
[----:B------:R-:W-:Y:S01]  /*03e0*/  BAR.SYNC.DEFER_BLOCKING 0x0 ;  /* 0x0000000000007b1d */ /* 0x000fe20000010000 */
[----:B------:R-:W-:Y:S02]  /*03f0*/  CS2R R6, SRZ ;  /* 0x0000000000067805 */ /* 0x000fe4000001ff00 */
[----:B--2---:R-:W-:Y:S02]  /*0400*/  SEL R8, R8, RZ, !P1 ;  /* 0x000000ff08087207 */ /* 0x004fe40004800000 */
[----:B------:R-:W-:Y:S02]  /*0410*/  SEL R9, R9, RZ, !P1 ;  /* 0x000000ff09097207 */ /* 0x000fe40004800000 */
[----:B------:R-:W-:-:S02]  /*0420*/  SEL R10, R10, RZ, !P1 ;  /* 0x000000ff0a0a7207 */ /* 0x000fc40004800000 */
[----:B------:R-:W-:-:S05]  /*0430*/  SEL R11, R11, RZ, !P1 ;  /* 0x000000ff0b0b7207 */ /* 0x000fca0004800000 */
[----:B------:R-:W-:Y:S01]  /*0440*/  STS.128 [R15], R8 ;  /* 0x000000080f007388 */ /* 0x000fe20000000c00 */
[----:B------:R-:W-:Y:S06]  /*0450*/  BAR.SYNC.DEFER_BLOCKING 0x0 ;  /* 0x0000000000007b1d */ /* 0x000fec0000010000 */
[----:B------:R-:W2:Y:S04]  /*0460*/  @!P1 LDG.E.EF.128 R4, desc[UR6][R12.64] ;  /* 0x000000060c049981 */ /* 0x000ea8000c0e1d00 */
[----:B------:R-:W3:Y:S04]  /*0470*/  LDG.E.EL.U16 R52, desc[UR6][R42.64] ;  /* 0x000000062a347981 */ /* 0x000ee8000c2e1500 */
[----:B------:R-:W4:Y:S04]  /*0480*/  LDG.E.EL.U16 R53, desc[UR6][R44.64] ;  /* 0x000000062c357981 */ /* 0x000f28000c2e1500 */
[----:B------:R-:W0:Y:S04]  /*0490*/  LDS.U16 R48, [R14] ;  /* 0x000000000e307984 */ /* 0x000e280000000400 */
[----:B------:R-:W1:Y:S04]  /*04a0*/  LDS.U16 R49, [R14+0x410] ;  /* 0x000410000e317984 */ /* 0x000e680000000400 */
[----:B------:R-:W-:Y:S04]  /*04b0*/  LDS.U16 R50, [R14+0x820] ;  /* 0x000820000e327984 */ /* 0x000fe80000000400 */
[----:B------:R-:W5:Y:S04]  /*04c0*/  LDS.U16 R8, [R14+0xc30] ;  /* 0x000c30000e087984 */ /* 0x000f680000000400 */
[----:B------:R-:W-:Y:S04]  /*04d0*/  LDS.U16 R9, [R14+0x1040] ;  /* 0x001040000e097984 */ /* 0x000fe80000000400 */
[----:B------:R-:W0:Y:S04]  /*04e0*/  LDS.U16 R10, [R14+0x1450] ;  /* 0x001450000e0a7984 */ /* 0x000e280000000400 */
[----:B------:R-:W-:Y:S04]  /*04f0*/  LDS.U16 R11, [R14+0x1860] ;  /* 0x001860000e0b7984 */ /* 0x000fe80000000400 */
[----:B------:R-:W0:Y:S01]  /*0500*/  LDS.U16 R51, [R14+0x1c70] ;  /* 0x001c70000e337984 */ /* 0x000e220000000400 */
[----:B------:R-:W-:Y:S01]  /*0510*/  BAR.SYNC.DEFER_BLOCKING 0x0 ;  /* 0x0000000000007b1d */ /* 0x000fe20000010000 */
[----:B--2---:R-:W-:-:S02]  /*0520*/  SEL R4, R4, RZ, !P1 ;  /* 0x000000ff04047207 */ /* 0x004fc40004800000 */
[----:B------:R-:W-:Y:S02]  /*0530*/  SEL R5, R5, RZ, !P1 ;  /* 0x000000ff05057207 */ /* 0x000fe40004800000 */
[----:B------:R-:W-:Y:S02]  /*0540*/  SEL R6, R6, RZ, !P1 ;  /* 0x000000ff06067207 */ /* 0x000fe40004800000 */
[----:B------:R-:W-:-:S05]  /*0550*/  SEL R7, R7, RZ, !P1 ;  /* 0x000000ff07077207 */ /* 0x000fca0004800000 */
[----:B------:R0:W-:Y:S01]  /*0560*/  STS.128 [R15], R4 ;  /* 0x000000040f007388 */ /* 0x0001e20000000c00 */
[----:B------:R-:W-:Y:S06]  /*0570*/  BAR.SYNC.DEFER_BLOCKING 0x0 ;  /* 0x0000000000007b1d */ /* 0x000fec0000010000 */
[----:B------:R-:W2:Y:S01]  /*0580*/  LDG.E.EL.U16 R63, desc[UR6][R46.64] ;  /* 0x000000062e3f7981 */ /* 0x000ea2000c2e1500 */
[----:B---3--:R-:W-:Y:S02]  /*0590*/  SHF.L.U32 R52, R52, 0x10, RZ ;  /* 0x0000001034347819 */ /* 0x008fe400000006ff */
[----:B------:R-:W-:-:S02]  /*05a0*/  CS2R R68, SRZ ;  /* 0x0000000000447805 */ /* 0x000fc4000001ff00 */
[----:B----4-:R-:W-:Y:S01]  /*05b0*/  SHF.L.U32 R53, R53, 0x10, RZ ;  /* 0x0000001035357819 */ /* 0x010fe200000006ff */
[----:B------:R-:W3:Y:S01]  /*05c0*/  LDS.U16 R55, [R14+0x410] ;  /* 0x000410000e377984 */ /* 0x000ee20000000400 */
[----:B0-----:R-:W-:Y:S02]  /*05d0*/  SHF.L.U32 R4, R48, 0x10, RZ ;  /* 0x0000001030047819 */ /* 0x001fe400000006ff */
[----:B------:R-:W-:Y:S02]  /*05e0*/  CS2R R70, SRZ ;  /* 0x0000000000467805 */ /* 0x000fe4000001ff00 */
[----:B-1----:R-:W-:Y:S01]  /*05f0*/  SHF.L.U32 R5, R49, 0x10, RZ ;  /* 0x0000001031057819 */ /* 0x002fe200000006ff */
[----:B------:R-:W0:Y:S01]  /*0600*/  LDS.U16 R57, [R14+0xc30] ;  /* 0x000c30000e397984 */ /* 0x000e220000000400 */
[----:B-----5:R-:W-:Y:S01]  /*0610*/  SHF.L.U32 R7, R8, 0x10, RZ ;  /* 0x0000001008077819 */ /* 0x020fe200000006ff */
[----:B------:R-:W-:Y:S01]  /*0620*/  FADD R53, R52, R53 ;  /* 0x0000003534357221 */ /* 0x000fe20000000000 */
[----:B------:R-:W-:Y:S01]  /*0630*/  ISETP.NE.AND P0, PT, R41, RZ, PT ;  /* 0x000000ff2900720c */ /* 0x000fe20003f05270 */
[----:B------:R-:W1:Y:S01]  /*0640*/  LDS.U16 R54, [R14] ;  /* 0x000000000e367984 */ /* 0x000e620000000400 */
[----:B------:R-:W-:-:S02]  /*0650*/  SHF.L.U32 R6, R50, 0x10, RZ ;  /* 0x0000001032067819 */ /* 0x000fc400000006ff */
[----:B------:R-:W-:Y:S02]  /*0660*/  CS2R R72, SRZ ;  /* 0x0000000000487805 */ /* 0x000fe4000001ff00 */
[----:B------:R-:W-:Y:S01]  /*0670*/  SHF.L.U32 R10, R10, 0x10, RZ ;  /* 0x000000100a0a7819 */ /* 0x000fe200000006ff */
[----:B------:R-:W4:Y:S01]  /*0680*/  LDS.U16 R56, [R14+0x820] ;  /* 0x000820000e387984 */ /* 0x000f220000000400 */
[----:B------:R-:W-:Y:S02]  /*0690*/  SHF.L.U32 R51, R51, 0x10, RZ ;  /* 0x0000001033337819 */ /* 0x000fe400000006ff */
[----:B------:R-:W-:Y:S01]  /*06a0*/  MOV R75, RZ ;  /* 0x000000ff004b7202 */ /* 0x000fe20000000f00 */
[----:B------:R-:W5:Y:S01]  /*06b0*/  LDS.U16 R58, [R14+0x1040] ;  /* 0x001040000e3a7984 */ /* 0x000f620000000400 */
[----:B------:R-:W-:-:S03]  /*06c0*/  MOV R77, RZ ;  /* 0x000000ff004d7202 */ /* 0x000fc60000000f00 */
[----:B------:R-:W5:Y:S04]  /*06d0*/  LDS.U16 R59, [R14+0x1450] ;  /* 0x001450000e3b7984 */ /* 0x000f680000000400 */
[----:B------:R-:W5:Y:S04]  /*06e0*/  LDS.U16 R60, [R14+0x1860] ;  /* 0x001860000e3c7984 */ /* 0x000f680000000400 */
[----:B------:R-:W5:Y:S01]  /*06f0*/  LDS.U16 R62, [R14+0x1c70] ;  /* 0x001c70000e3e7984 */ /* 0x000f620000000400 */
[----:B---3--:R-:W-:Y:S02]  /*0700*/  SHF.L.U32 R55, R55, 0x10, RZ ;  /* 0x0000001037377819 */ /* 0x008fe400000006ff */
[----:B0-----:R-:W-:-:S02]  /*0710*/  SHF.L.U32 R57, R57, 0x10, RZ ;  /* 0x0000001039397819 */ /* 0x001fc400000006ff */
[----:B-1----:R-:W-:Y:S02]  /*0720*/  SHF.L.U32 R54, R54, 0x10, RZ ;  /* 0x0000001036367819 */ /* 0x002fe400000006ff */
[----:B----4-:R-:W-:Y:S02]  /*0730*/  SHF.L.U32 R56, R56, 0x10, RZ ;  /* 0x0000001038387819 */ /* 0x010fe400000006ff */
[----:B-----5:R-:W-:Y:S02]  /*0740*/  SHF.L.U32 R58, R58, 0x10, RZ ;  /* 0x000000103a3a7819 */ /* 0x020fe400000006ff */
[----:B------:R-:W-:Y:S02]  /*0750*/  SHF.L.U32 R59, R59, 0x10, RZ ;  /* 0x000000103b3b7819 */ /* 0x000fe400000006ff */
[----:B------:R-:W-:Y:S02]  /*0760*/  SHF.L.U32 R60, R60, 0x10, RZ ;  /* 0x000000103c3c7819 */ /* 0x000fe400000006ff */
[----:B------:R-:W-:-:S02]  /*0770*/  SHF.L.U32 R62, R62, 0x10, RZ ;  /* 0x000000103e3e7819 */ /* 0x000fc400000006ff */
[----:B--2---:R-:W-:-:S05]  /*0780*/  SHF.L.U32 R63, R63, 0x10, RZ ;  /* 0x000000103f3f7819 */ /* 0x004fca00000006ff */
[--C-:B------:R-:W-:Y:S01]  /*0790*/  FADD R8, R55, R63.reuse ;  /* 0x0000003f37087221 */ /* 0x100fe20000000000 */
[--C-:B------:R-:W-:Y:S01]  /*07a0*/  FADD R48, R57, R63.reuse ;  /* 0x0000003f39307221 */ /* 0x100fe20000000000 */
[--C-:B------:R-:W-:Y:S01]  /*07b0*/  FADD R54, R54, R63.reuse ;  /* 0x0000003f36367221 */ /* 0x100fe20000000000 */
[----:B------:R-:W-:Y:S01]  /*07c0*/  FADD R49, R56, R63 ;  /* 0x0000003f38317221 */ /* 0x000fe20000000000 */
[C---:B------:R-:W-:Y:S01]  /*07d0*/  FFMA R5, R53.reuse, R8, R5 ;  /* 0x0000000835057223 */ /* 0x040fe20000000005 */
[----:B------:R-:W-:Y:S01]  /*07e0*/  FFMA R7, R53, R48, R7 ;  /* 0x0000003035077223 */ /* 0x000fe20000000007 */
[----:B------:R-:W-:Y:S01]  /*07f0*/  SHF.L.U32 R8, R9, 0x10, RZ ;  /* 0x0000001009087819 */ /* 0x000fe200000006ff */
[----:B------:R-:W-:Y:S01]  /*0800*/  FFMA R4, R53, R54, R4 ;  /* 0x0000003635047223 */ /* 0x000fe20000000004 */
[----:B------:R-:W-:Y:S01]  /*0810*/  SHF.L.U32 R48, R11, 0x10, RZ ;  /* 0x000000100b307819 */ /* 0x000fe200000006ff */
[--C-:B------:R-:W-:Y:S01]  /*0820*/  FADD R58, R58, R63.reuse ;  /* 0x0000003f3a3a7221 */ /* 0x100fe20000000000 */
[--C-:B------:R-:W-:Y:S01]  /*0830*/  FADD R11, R59, R63.reuse ;  /* 0x0000003f3b0b7221 */ /* 0x100fe20000000000 */
[--C-:B------:R-:W-:Y:S01]  /*0840*/  FADD R9, R60, R63.reuse ;  /* 0x0000003f3c097221 */ /* 0x100fe20000000000 */
[----:B------:R-:W-:Y:S01]  /*0850*/  FADD R62, R62, R63 ;  /* 0x0000003f3e3e7221 */ /* 0x000fe20000000000 */
[C---:B------:R-:W-:Y:S01]  /*0860*/  FFMA R6, R53.reuse, R49, R6 ;  /* 0x0000003135067223 */ /* 0x040fe20000000006 */
[C---:B------:R-:W-:Y:S01]  /*0870*/  FFMA R8, R53.reuse, R58, R8 ;  /* 0x0000003a35087223 */ /* 0x040fe20000000008 */
[C---:B------:R-:W-:Y:S01]  /*0880*/  FFMA R11, R53.reuse, R11, R10 ;  /* 0x0000000b350b7223 */ /* 0x040fe2000000000a */
[C---:B------:R-:W-:Y:S01]  /*0890*/  FFMA R48, R53.reuse, R9, R48 ;  /* 0x0000000935307223 */ /* 0x040fe20000000030 */
[----:B------:R-:W-:Y:S01]  /*08a0*/  FFMA R51, R53, R62, R51 ;  /* 0x0000003e35337223 */ /* 0x000fe20000000033 */
[----:B------:R-:W-:-:S02]  /*08b0*/  F2FP.BF16.F32.PACK_AB R50, R5, R4 ;  /* 0x000000040532723e */ /* 0x000fc400000010ff */
[----:B------:R-:W-:Y:S02]  /*08c0*/  MOV R10, 0x3f800000 ;  /* 0x3f800000000a7802 */ /* 0x000fe40000000f00 */
[----:B------:R-:W-:Y:S02]  /*08d0*/  MOV R9, 0x3f800000 ;  /* 0x3f80000000097802 */ /* 0x000fe40000000f00 */
[----:B------:R-:W-:Y:S02]  /*08e0*/  MOV R53, 0x3f800000 ;  /* 0x3f80000000357802 */ /* 0x000fe40000000f00 */
[----:B------:R-:W-:Y:S02]  /*08f0*/  MOV R56, 0x3f800000 ;  /* 0x3f80000000387802 */ /* 0x000fe40000000f00 */
[----:B------:R-:W-:Y:S02]  /*0900*/  MOV R58, 0x3f800000 ;  /* 0x3f800000003a7802 */ /* 0x000fe40000000f00 */
[----:B------:R-:W-:-:S02]  /*0910*/  MOV R55, 0x3f800000 ;  /* 0x3f80000000377802 */ /* 0x000fc40000000f00 */
[----:B------:R-:W-:Y:S02]  /*0920*/  MOV R57, 0x3f800000 ;  /* 0x3f80000000397802 */ /* 0x000fe40000000f00 */
[----:B------:R-:W-:Y:S02]  /*0930*/  MOV R60, 0x3f800000 ;  /* 0x3f800000003c7802 */ /* 0x000fe40000000f00 */
[----:B------:R-:W-:Y:S02]  /*0940*/  MOV R54, R4 ;  /* 0x0000000400367202 */ /* 0x000fe40000000f00 */
[----:B------:R-:W-:Y:S02]  /*0950*/  MOV R59, R5 ;  /* 0x00000005003b7202 */ /* 0x000fe40000000f00 */
[----:B------:R-:W-:Y:S02]  /*0960*/  MOV R62, R6 ;  /* 0x00000006003e7202 */ /* 0x000fe40000000f00 */
[----:B------:R-:W-:-:S02]  /*0970*/  MOV R63, R7 ;  /* 0x00000007003f7202 */ /* 0x000fc40000000f00 */
[----:B------:R-:W-:Y:S02]  /*0980*/  MOV R64, R8 ;  /* 0x0000000800407202 */ /* 0x000fe40000000f00 */
[----:B------:R-:W-:Y:S02]  /*0990*/  MOV R65, R11 ;  /* 0x0000000b00417202 */ /* 0x000fe40000000f00 */
[----:B------:R-:W-:Y:S02]  /*09a0*/  MOV R66, R48 ;  /* 0x0000003000427202 */ /* 0x000fe40000000f00 */
[----:B------:R-:W-:Y:S02]  /*09b0*/  F2FP.BF16.F32.PACK_AB R49, R7, R6 ;  /* 0x000000060731723e */ /* 0x000fe400000010ff */
[----:B------:R-:W-:Y:S02]  /*09c0*/  PRMT R52, R50, 0x7632, R52 ;  /* 0x0000763232347816 */ /* 0x000fe40000000034 */
[----:B------:R-:W-:Y:S01]  /*09d0*/  MOV R67, R51 ;  /* 0x0000003300437202 */ /* 0x000fe20000000f00 */
[----:B------:R-:W-:Y:S06]  /*09e0*/  @!P0 BRA `(.L_x_0) ;  /* 0x0000000400c08947 */ /* 0x000fec0003800000 */
[----:B------:R-:W-:Y:S01]  /*09f0*/  FADD R10, R33, 1 ;  /* 0x3f800000210a7421 */ /* 0x000fe20000000000 */
[----:B------:R-:W-:Y:S01]  /*0a00*/  FADD R9, R32, 1 ;  /* 0x3f80000020097421 */ /* 0x000fe20000000000 */
[----:B------:R-:W-:Y:S01]  /*0a10*/  FADD R69, R4, -R23 ;  /* 0x8000001704457221 */ /* 0x000fe20000000000 */
[----:B------:R-:W-:Y:S01]  /*0a20*/  FADD R68, R5, -R22 ;  /* 0x8000001605447221 */ /* 0x000fe20000000000 */
[C---:B------:R-:W-:Y:S01]  /*0a30*/  FMUL R53, R10.reuse, 0.25 ;  /* 0x3e8000000a357820 */ /* 0x040fe20000400000 */
[C---:B------:R-:W-:Y:S01]  /*0a40*/  FSETP.GEU.AND P3, PT, |R10|.reuse, 1.175494350822287508e-38, PT ;  /* 0x008000000a00780b */ /* 0x040fe20003f6e200 */
[----:B------:R-:W-:Y:S01]  /*0a50*/  FMUL R54, R9, 0.25 ;  /* 0x3e80000009367820 */ /* 0x000fe20000400000 */
[----:B------:R-:W-:Y:S01]  /*0a60*/  FSETP.GT.AND P0, PT, |R10|, 8.50705917302346158658e+37, PT ;  /* 0x7e8000000a00780b */ /* 0x000fe20003f04200 */
[----:B------:R-:W-:Y:S01]  /*0a70*/  FMUL R56, R69, 0.25 ;  /* 0x3e80000045387820 */ /* 0x000fe20000400000 */
[----:B------:R-:W-:Y:S01]  /*0a80*/  FSETP.GEU.AND P4, PT, |R9|, 1.175494350822287508e-38, PT ;  /* 0x008000000900780b */ /* 0x000fe20003f8e200 */
[----:B------:R-:W-:Y:S01]  /*0a90*/  FMUL R57, R68, 0.25 ;  /* 0x3e80000044397820 */ /* 0x000fe20000400000 */
[----:B------:R-:W-:Y:S01]  /*0aa0*/  FSEL R53, R53, R10, P0 ;  /* 0x0000000a35357208 */ /* 0x000fe20000000000 */
[----:B------:R-:W-:Y:S01]  /*0ab0*/  FADD R58, R27, 1 ;  /* 0x3f8000001b3a7421 */ /* 0x000fe20000000000 */
[----:B------:R-:W-:Y:S01]  /*0ac0*/  FSETP.GT.AND P2, PT, |R9|, 8.50705917302346158658e+37, PT ;  /* 0x7e8000000900780b */ /* 0x000fe20003f44200 */
[----:B------:R-:W-:Y:S01]  /*0ad0*/  FADD R71, R6, -R21 ;  /* 0x8000001506477221 */ /* 0x000fe20000000000 */
[----:B------:R-:W-:Y:S01]  /*0ae0*/  FSEL R56, R56, R69, P0 ;  /* 0x0000004538387208 */ /* 0x000fe20000000000 */
[----:B------:R-:W-:Y:S01]  /*0af0*/  FMUL R65, R58, 0.25 ;  /* 0x3e8000003a417820 */ /* 0x000fe20000400000 */
[----:B------:R-:W-:Y:S01]  /*0b00*/  FSEL R55, R54, R9, P2 ;  /* 0x0000000936377208 */ /* 0x000fe20001000000 */
[----:B------:R-:W-:Y:S01]  /*0b10*/  @!P3 FMUL R53, R53, 16777216 ;  /* 0x4b8000003535b820 */ /* 0x000fe20000400000 */
[----:B------:R-:W-:Y:S01]  /*0b20*/  FSEL R57, R57, R68, P2 ;  /* 0x0000004439397208 */ /* 0x000fe20001000000 */
[----:B------:R-:W-:Y:S01]  /*0b30*/  @!P3 FMUL R56, R56, 16777216 ;  /* 0x4b8000003838b820 */ /* 0x000fe20000400000 */
[C---:B------:R-:W-:Y:S01]  /*0b40*/  FSETP.GEU.AND P3, PT, |R58|.reuse, 1.175494350822287508e-38, PT ;  /* 0x008000003a00780b */ /* 0x040fe20003f6e200 */
[----:B------:R0:W1:Y:S01]  /*0b50*/  MUFU.RCP R54, R53 ;  /* 0x0000003500367308 */ /* 0x0000620000001000 */
[----:B------:R-:W-:Y:S01]  /*0b60*/  @!P4 FMUL R55, R55, 16777216 ;  /* 0x4b8000003737c820 */ /* 0x000fe20000400000 */
[----:B------:R-:W-:Y:S01]  /*0b70*/  @!P4 FMUL R57, R57, 16777216 ;  /* 0x4b8000003939c820 */ /* 0x000fe20000400000 */
[----:B------:R-:W-:Y:S01]  /*0b80*/  FMUL R64, R71, 0.25 ;  /* 0x3e80000047407820 */ /* 0x000fe20000400000 */
[----:B------:R-:W-:Y:S01]  /*0b90*/  FSETP.GT.AND P2, PT, |R58|, 8.50705917302346158658e+37, PT ;  /* 0x7e8000003a00780b */ /* 0x000fe20003f44200 */
[----:B------:R-:W-:Y:S01]  /*0ba0*/  FADD R73, R7, -R20 ;  /* 0x8000001407497221 */ /* 0x000fe20000000000 */
[----:B------:R-:W-:-:S02]  /*0bb0*/  FADD R70, R8, -R19 ;  /* 0x8000001308467221 */ /* 0x000fc40000000000 */
[----:B------:R-:W2:Y:S01]  /*0bc0*/  MUFU.RCP R55, R55 ;  /* 0x0000003700377308 */ /* 0x000ea20000001000 */
[----:B0-----:R-:W-:Y:S01]  /*0bd0*/  FADD R53, R28, 1 ;  /* 0x3f8000001c357421 */ /* 0x001fe20000000000 */
[----:B------:R-:W-:Y:S01]  /*0be0*/  FSEL R65, R65, R58, P2 ;  /* 0x0000003a41417208 */ /* 0x000fe20001000000 */
[----:B------:R-:W-:Y:S01]  /*0bf0*/  FMUL R66, R73, 0.25 ;  /* 0x3e80000049427820 */ /* 0x000fe20000400000 */
[----:B------:R-:W-:Y:S01]  /*0c00*/  FMUL R67, R70, 0.25 ;  /* 0x3e80000046437820 */ /* 0x000fe20000400000 */
[C---:B------:R-:W-:Y:S01]  /*0c10*/  FMUL R60, R53.reuse, 0.25 ;  /* 0x3e800000353c7820 */ /* 0x040fe20000400000 */
[----:B------:R-:W-:Y:S01]  /*0c20*/  FSETP.GEU.AND P5, PT, |R53|, 1.175494350822287508e-38, PT ;  /* 0x008000003500780b */ /* 0x000fe20003fae200 */
[----:B-1----:R-:W-:Y:S01]  /*0c30*/  FFMA R54, R54, R56, R23 ;  /* 0x0000003836367223 */ /* 0x002fe20000000017 */
[----:B------:R-:W-:Y:S01]  /*0c40*/  FADD R56, R35, 1 ;  /* 0x3f80000023387421 */ /* 0x000fe20000000000 */
[----:B------:R-:W-:Y:S01]  /*0c50*/  FSETP.GT.AND P4, PT, |R53|, 8.50705917302346158658e+37, PT ;  /* 0x7e8000003500780b */ /* 0x000fe20003f84200 */
[----:B------:R-:W-:Y:S01]  /*0c60*/  @!P3 FMUL R65, R65, 16777216 ;  /* 0x4b8000004141b820 */ /* 0x000fe20000400000 */
[----:B------:R-:W-:Y:S01]  /*0c70*/  FSEL R67, R67, R70, P2 ;  /* 0x0000004643437208 */ /* 0x000fe20001000000 */
[C---:B------:R-:W-:Y:S01]  /*0c80*/  FMUL R63, R56.reuse, 0.25 ;  /* 0x3e800000383f7820 */ /* 0x040fe20000400000 */
[----:B------:R-:W-:Y:S01]  /*0c90*/  FSETP.GEU.AND P0, PT, |R56|, 1.175494350822287508e-38, PT ;  /* 0x008000003800780b */ /* 0x000fe20003f0e200 */
[----:B------:R-:W-:Y:S01]  /*0ca0*/  FADD R4, R4, -R54 ;  /* 0x8000003604047221 */ /* 0x000fe20000000000 */
[----:B------:R-:W-:Y:S01]  /*0cb0*/  FSEL R62, R60, R53, P4 ;  /* 0x000000353c3e7208 */ /* 0x000fe20002000000 */
[----:B--2---:R-:W-:Y:S01]  /*0cc0*/  FFMA R59, R55, R57, R22 ;  /* 0x00000039373b7223 */ /* 0x004fe20000000016 */
[----:B------:R-:W-:Y:S01]  /*0cd0*/  FSETP.GT.AND P6, PT, |R56|, 8.50705917302346158658e+37, PT ;  /* 0x7e8000003800780b */ /* 0x000fe20003fc4200 */
[----:B------:R-:W-:Y:S01]  /*0ce0*/  FADD R55, R34, 1 ;  /* 0x3f80000022377421 */ /* 0x000fe20000000000 */
[----:B------:R-:W-:Y:S01]  /*0cf0*/  FSEL R64, R64, R71, P4 ;  /* 0x0000004740407208 */ /* 0x000fe20002000000 */
[----:B------:R-:W-:Y:S01]  /*0d00*/  @!P5 FMUL R62, R62, 16777216 ;  /* 0x4b8000003e3ed820 */ /* 0x000fe20000400000 */
[----:B------:R-:W-:Y:S01]  /*0d10*/  FSEL R63, R63, R56, P6 ;  /* 0x000000383f3f7208 */ /* 0x000fe20003000000 */
[C---:B------:R-:W-:Y:S01]  /*0d20*/  FMUL R72, R55.reuse, 0.25 ;  /* 0x3e80000037487820 */ /* 0x040fe20000400000 */
[----:B------:R-:W-:Y:S01]  /*0d30*/  FADD R57, R26, 1 ;  /* 0x3f8000001a397421 */ /* 0x000fe20000000000 */
[----:B------:R-:W-:Y:S01]  /*0d40*/  @!P5 FMUL R64, R64, 16777216 ;  /* 0x4b8000004040d820 */ /* 0x000fe20000400000 */
[----:B------:R-:W-:Y:S01]  /*0d50*/  FSETP.GT.AND P5, PT, |R55|, 8.50705917302346158658e+37, PT ;  /* 0x7e8000003700780b */ /* 0x000fe20003fa4200 */
[----:B------:R-:W-:Y:S01]  /*0d60*/  FADD R60, R25, 1 ;  /* 0x3f800000193c7421 */ /* 0x000fe20000000000 */
[----:B------:R-:W-:Y:S01]  /*0d70*/  @!P0 FMUL R63, R63, 16777216 ;  /* 0x4b8000003f3f8820 */ /* 0x000fe20000400000 */
[----:B------:R-:W0:Y:S01]  /*0d80*/  MUFU.RCP R62, R62 ;  /* 0x0000003e003e7308 */ /* 0x000e220000001000 */
[----:B------:R-:W-:Y:S01]  /*0d90*/  FSETP.GEU.AND P4, PT, |R55|, 1.175494350822287508e-38, PT ;  /* 0x008000003700780b */ /* 0x000fe20003f8e200 */
[----:B------:R-:W-:Y:S01]  /*0da0*/  FMUL R84, R57, 0.25 ;  /* 0x3e80000039547820 */ /* 0x000fe20000400000 */
[----:B------:R-:W-:Y:S01]  /*0db0*/  FSEL R66, R66, R73, P6 ;  /* 0x0000004942427208 */ /* 0x000fe20003000000 */
[----:B------:R-:W-:Y:S01]  /*0dc0*/  FMUL R75, R60, 0.25 ;  /* 0x3e8000003c4b7820 */ /* 0x000fe20000400000 */
[----:B------:R-:W-:Y:S01]  /*0dd0*/  FSEL R77, R72, R55, P5 ;  /* 0x00000037484d7208 */ /* 0x000fe20002800000 */
[----:B------:R-:W-:Y:S01]  /*0de0*/  @!P3 FMUL R67, R67, 16777216 ;  /* 0x4b8000004343b820 */ /* 0x000fe20000400000 */
[C---:B------:R-:W-:Y:S01]  /*0df0*/  FSETP.GEU.AND P6, PT, |R57|.reuse, 1.175494350822287508e-38, PT ;  /* 0x008000003900780b */ /* 0x040fe20003fce200 */
[----:B------:R-:W1:Y:S01]  /*0e00*/  MUFU.RCP R72, R65 ;  /* 0x0000004100487308 */ /* 0x000e620000001000 */
[----:B------:R-:W-:Y:S01]  /*0e10*/  FSETP.GEU.AND P2, PT, |R60|, 1.175494350822287508e-38, PT ;  /* 0x008000003c00780b */ /* 0x000fe20003f4e200 */
[----:B------:R-:W-:Y:S01]  /*0e20*/  @!P0 FMUL R66, R66, 16777216 ;  /* 0x4b80000042428820 */ /* 0x000fe20000400000 */
[----:B------:R-:W-:Y:S01]  /*0e30*/  FSETP.GT.AND P0, PT, |R57|, 8.50705917302346158658e+37, PT ;  /* 0x7e8000003900780b */ /* 0x000fe20003f04200 */
[----:B------:R-:W-:Y:S01]  /*0e40*/  FADD R5, R5, -R59 ;  /* 0x8000003b05057221 */ /* 0x000fe20000000000 */
[----:B------:R-:W-:Y:S01]  /*0e50*/  FSETP.GT.AND P3, PT, |R60|, 8.50705917302346158658e+37, PT ;  /* 0x7e8000003c00780b */ /* 0x000fe20003f64200 */
[----:B------:R-:W-:Y:S01]  /*0e60*/  @!P4 FMUL R77, R77, 16777216 ;  /* 0x4b8000004d4dc820 */ /* 0x000fe20000400000 */
[----:B------:R-:W-:Y:S01]  /*0e70*/  FSEL R84, R84, R57, P0 ;  /* 0x0000003954547208 */ /* 0x000fe20000000000 */
[----:B------:R-:W2:Y:S01]  /*0e80*/  MUFU.RCP R63, R63 ;  /* 0x0000003f003f7308 */ /* 0x000ea20000001000 */
[----:B------:R-:W-:Y:S01]  /*0e90*/  FSEL R85, R75, R60, P3 ;  /* 0x0000003c4b557208 */ /* 0x000fe20001800000 */
[----:B0-----:R-:W-:Y:S01]  /*0ea0*/  FFMA R62, R62, R64, R21 ;  /* 0x000000403e3e7223 */ /* 0x001fe20000000015 */
[----:B------:R-:W-:Y:S01]  /*0eb0*/  FADD R75, R11, -R18 ;  /* 0x800000120b4b7221 */ /* 0x000fe20000000000 */
[----:B------:R-:W-:Y:S01]  /*0ec0*/  @!P6 FMUL R84, R84, 16777216 ;  /* 0x4b8000005454e820 */ /* 0x000fe20000400000 */
[----:B------:R-:W-:Y:S01]  /*0ed0*/  FFMA R69, R69, R4, R40 ;  /* 0x0000000445457223 */ /* 0x000fe20000000028 */
[----:B------:R-:W-:Y:S01]  /*0ee0*/  @!P2 FMUL R85, R85, 16777216 ;  /* 0x4b8000005555a820 */ /* 0x000fe20000400000 */
[----:B-1----:R-:W-:Y:S01]  /*0ef0*/  FFMA R64, R72, R67, R19 ;  /* 0x0000004348407223 */ /* 0x002fe20000000013 */
[----:B------:R0:W1:Y:S01]  /*0f00*/  MUFU.RCP R83, R77 ;  /* 0x0000004d00537308 */ /* 0x0000620000001000 */
[----:B------:R-:W-:Y:S01]  /*0f10*/  FADD R72, R48, -R17 ;  /* 0x8000001130487221 */ /* 0x000fe20000000000 */
[----:B------:R-:W-:Y:S01]  /*0f20*/  FADD R6, R6, -R62 ;  /* 0x8000003e06067221 */ /* 0x000fe20000000000 */
[----:B------:R-:W-:Y:S01]  /*0f30*/  FFMA R68, R68, R5, R39 ;  /* 0x0000000544447223 */ /* 0x000fe20000000027 */
[----:B------:R-:W-:Y:S01]  /*0f40*/  FADD R4, R8, -R64 ;  /* 0x8000004008047221 */ /* 0x000fe20000000000 */
[----:B------:R-:W-:Y:S01]  /*0f50*/  FMUL R67, R72, 0.25 ;  /* 0x3e80000048437820 */ /* 0x000fe20000400000 */
[----:B------:R-:W-:Y:S01]  /*0f60*/  FFMA R71, R71, R6, R38 ;  /* 0x0000000647477223 */ /* 0x000fe20000000026 */
[----:B--2---:R-:W-:Y:S01]  /*0f70*/  FFMA R63, R63, R66, R20 ;  /* 0x000000423f3f7223 */ /* 0x004fe20000000014 */
[----:B------:R-:W-:Y:S01]  /*0f80*/  FMUL R66, R75, 0.25 ;  /* 0x3e8000004b427820 */ /* 0x000fe20000400000 */
[----:B0-----:R-:W-:Y:S01]  /*0f90*/  FADD R77, R51, -R16 ;  /* 0x80000010334d7221 */ /* 0x001fe20000000000 */
[----:B------:R-:W0:Y:S01]  /*0fa0*/  MUFU.RCP R84, R84 ;  /* 0x0000005400547308 */ /* 0x000e220000001000 */
[----:B------:R-:W-:Y:S01]  /*0fb0*/  FADD R7, R7, -R63 ;  /* 0x8000003f07077221 */ /* 0x000fe20000000000 */
[----:B------:R-:W-:Y:S01]  /*0fc0*/  FFMA R70, R70, R4, R31 ;  /* 0x0000000446467223 */ /* 0x000fe2000000001f */
[----:B------:R-:W-:Y:S01]  /*0fd0*/  FMUL R86, R77, 0.25 ;  /* 0x3e8000004d567820 */ /* 0x000fe20000400000 */
[----:B------:R-:W-:Y:S01]  /*0fe0*/  FSEL R65, R66, R75, P5 ;  /* 0x0000004b42417208 */ /* 0x000fe20002800000 */
[----:B------:R-:W-:Y:S01]  /*0ff0*/  FFMA R73, R73, R7, R36 ;  /* 0x0000000749497223 */ /* 0x000fe20000000024 */
[----:B------:R-:W-:-:S02]  /*1000*/  FSEL R66, R67, R72, P0 ;  /* 0x0000004843427208 */ /* 0x000fc40000000000 */
[----:B------:R-:W2:Y:S01]  /*1010*/  MUFU.RCP R85, R85 ;  /* 0x0000005500557308 */ /* 0x000ea20000001000 */
[----:B------:R-:W-:Y:S01]  /*1020*/  FSEL R67, R86, R77, P3 ;  /* 0x0000004d56437208 */ /* 0x000fe20001800000 */
[----:B------:R-:W-:Y:S01]  /*1030*/  @!P4 FMUL R65, R65, 16777216 ;  /* 0x4b8000004141c820 */ /* 0x000fe20000400000 */
[----:B------:R-:W-:-:S03]  /*1040*/  @!P6 FMUL R66, R66, 16777216 ;  /* 0x4b8000004242e820 */ /* 0x000fc60000400000 */
[----:B------:R-:W-:Y:S01]  /*1050*/  @!P2 FMUL R67, R67, 16777216 ;  /* 0x4b8000004343a820 */ /* 0x000fe20000400000 */
[----:B-1----:R-:W-:Y:S01]  /*1060*/  FFMA R65, R83, R65, R18 ;  /* 0x0000004153417223 */ /* 0x002fe20000000012 */
[----:B0-----:R-:W-:-:S03]  /*1070*/  FFMA R66, R84, R66, R17 ;  /* 0x0000004254427223 */ /* 0x001fc60000000011 */
[----:B------:R-:W-:Y:S01]  /*1080*/  FADD R5, R11, -R65 ;  /* 0x800000410b057221 */ /* 0x000fe20000000000 */
[----:B------:R-:W-:Y:S01]  /*1090*/  FADD R6, R48, -R66 ;  /* 0x8000004230067221 */ /* 0x000fe20000000000 */
[----:B--2---:R-:W-:Y:S02]  /*10a0*/  FFMA R67, R85, R67, R16 ;  /* 0x0000004355437223 */ /* 0x004fe40000000010 */
[----:B------:R-:W-:Y:S01]  /*10b0*/  FFMA R75, R75, R5, R30 ;  /* 0x000000054b4b7223 */ /* 0x000fe2000000001e */
[----:B------:R-:W-:Y:S01]  /*10c0*/  FFMA R72, R72, R6, R29 ;  /* 0x0000000648487223 */ /* 0x000fe2000000001d */
[----:B------:R-:W-:-:S04]  /*10d0*/  FADD R7, R51, -R67 ;  /* 0x8000004333077221 */ /* 0x000fc80000000000 */
[----:B------:R-:W-:-:S07]  /*10e0*/  FFMA R77, R77, R7, R24 ;  /* 0x000000074d4d7223 */ /* 0x000fce0000000018 */
.L_x_0:
[----:B------:R-:W-:Y:S01]  /*10f0*/  BAR.SYNC.DEFER_BLOCKING 0x0 ;  /* 0x0000000000007b1d */ /* 0x000fe20000010000 */
[----:B------:R-:W-:Y:S02]  /*1100*/  F2FP.BF16.F32.PACK_AB R4, R11, R8 ;  /* 0x000000080b04723e */ /* 0x000fe400000010ff */
[----:B------:R-:W-:Y:S02]  /*1110*/  F2FP.BF16.F32.PACK_AB R5, R51, R48 ;  /* 0x000000303305723e */ /* 0x000fe400000010ff */
[----:B------:R-:W-:Y:S02]  /*1120*/  PRMT R8, R49, 0x7632, R8 ;  /* 0x0000763231087816 */ /* 0x000fe40000000008 */
[C---:B------:R-:W-:Y:S02]  /*1130*/  PRMT R11, R4.reuse, 0x7610, R11 ;  /* 0x00007610040b7816 */ /* 0x040fe4000000000b */
[----:B------:R-:W-:Y:S02]  /*1140*/  PRMT R48, R4, 0x7632, R48 ;  /* 0x0000763204307816 */ /* 0x000fe40000000030 */
[----:B------:R-:W-:-:S02]  /*1150*/  PRMT R51, R5, 0x7610, R51 ;  /* 0x0000761005337816 */ /* 0x000fc40000000033 */
[----:B------:R-:W-:Y:S02]  /*1160*/  PRMT R83, R5, 0x7632, R83 ;  /* 0x0000763205537816 */ /* 0x000fe40000000053 */
[----:B------:R-:W-:Y:S02]  /*1170*/  ISETP.GE.AND P2, PT, R80, UR5, PT ;  /* 0x0000000550007c0c */ /* 0x000fe4000bf46270 */
[----:B------:R-:W-:Y:S02]  /*1180*/  IADD3 R41, R41, 0x200, RZ ;  /* 0x0000020029297810 */ /* 0x000fe40007ffe0ff */
[----:B------:R-:W-:Y:S02]  /*1190*/  FSEL R18, R65, R18, !P2 ;  /* 0x0000001241127208 */ /* 0x000fe40005000000 */
[----:B------:R-:W-:Y:S02]  /*11a0*/  FSEL R30, R75, R30, !P2 ;  /* 0x0000001e4b1e7208 */ /* 0x000fe40005000000 */
[----:B------:R-:W-:Y:S01]  /*11b0*/  FSEL R34, R55, R34, !P2 ;  /* 0x0000002237227208 */ /* 0x000fe20005000000 */
[----:B------:R-:W-:Y:S01]  /*11c0*/  STS.U16 [R14], R50 ;  /* 0x000000320e007388 */ /* 0x000fe20000000400 */
[----:B------:R-:W-:-:S02]  /*11d0*/  ISETP.GE.U32.AND P2, PT, R41, 0xc00, PT ;  /* 0x00000c002900780c */ /* 0x000fc40003f46070 */
[----:B------:R-:W-:Y:S01]  /*11e0*/  ISETP.GE.AND P0, PT, R37, UR5, PT ;  /* 0x0000000525007c0c */ /* 0x000fe2000bf06270 */
[----:B------:R-:W-:Y:S01]  /*11f0*/  STS.U16 [R14+0x410], R52 ;  /* 0x000410340e007388 */ /* 0x000fe20000000400 */
[----:B------:R-:W-:Y:S02]  /*1200*/  ISETP.GE.AND P6, PT, R74, UR5, PT ;  /* 0x000000054a007c0c */ /* 0x000fe4000bfc6270 */
[----:B------:R-:W-:Y:S01]  /*1210*/  ISETP.GE.AND P5, PT, R76, UR5, PT ;  /* 0x000000054c007c0c */ /* 0x000fe2000bfa6270 */
[----:B------:R-:W-:Y:S01]  /*1220*/  STS.U16 [R14+0x820], R49 ;  /* 0x000820310e007388 */ /* 0x000fe20000000400 */
[----:B------:R-:W-:Y:S02]  /*1230*/  ISETP.GE.AND P4, PT, R78, UR5, PT ;  /* 0x000000054e007c0c */ /* 0x000fe4000bf86270 */
[----:B------:R-:W-:Y:S01]  /*1240*/  ISETP.GE.AND P3, PT, R79, UR5, PT ;  /* 0x000000054f007c0c */ /* 0x000fe2000bf66270 */
[----:B------:R-:W-:Y:S01]  /*1250*/  STS.U16 [R14+0xc30], R8 ;  /* 0x000c30080e007388 */ /* 0x000fe20000000400 */
[----:B------:R-:W-:-:S02]  /*1260*/  FSEL R23, R54, R23, !P0 ;  /* 0x0000001736177208 */ /* 0x000fc40004000000 */
[----:B------:R-:W-:Y:S01]  /*1270*/  FSEL R40, R69, R40, !P0 ;  /* 0x0000002845287208 */ /* 0x000fe20004000000 */
[----:B------:R-:W-:Y:S01]  /*1280*/  STS.U16 [R14+0x1040], R11 ;  /* 0x0010400b0e007388 */ /* 0x000fe20000000400 */
[----:B------:R-:W-:Y:S02]  /*1290*/  FSEL R22, R59, R22, !P6 ;  /* 0x000000163b167208 */ /* 0x000fe40007000000 */
[----:B------:R-:W-:Y:S01]  /*12a0*/  FSEL R39, R68, R39, !P6 ;  /* 0x0000002744277208 */ /* 0x000fe20007000000 */
[----:B------:R-:W-:Y:S01]  /*12b0*/  STS.U16 [R14+0x1450], R48 ;  /* 0x001450300e007388 */ /* 0x000fe20000000400 */
[----:B------:R-:W-:Y:S02]  /*12c0*/  FSEL R21, R62, R21, !P5 ;  /* 0x000000153e157208 */ /* 0x000fe40006800000 */
[----:B------:R-:W-:Y:S01]  /*12d0*/  FSEL R38, R71, R38, !P5 ;  /* 0x0000002647267208 */ /* 0x000fe20006800000 */
[----:B------:R-:W-:Y:S01]  /*12e0*/  STS.U16 [R14+0x1860], R51 ;  /* 0x001860330e007388 */ /* 0x000fe20000000400 */
[----:B------:R-:W-:-:S02]  /*12f0*/  FSEL R20, R63, R20, !P4 ;  /* 0x000000143f147208 */ /* 0x000fc40006000000 */
[----:B------:R-:W-:Y:S01]  /*1300*/  FSEL R36, R73, R36, !P4 ;  /* 0x0000002449247208 */ /* 0x000fe20006000000 */
[----:B------:R-:W-:Y:S01]  /*1310*/  STS.U16 [R14+0x1c70], R83 ;  /* 0x001c70530e007388 */ /* 0x000fe20000000400 */
[----:B------:R-:W-:Y:S02]  /*1320*/  FSEL R19, R64, R19, !P3 ;  /* 0x0000001340137208 */ /* 0x000fe40005800000 */
[----:B------:R-:W-:Y:S01]  /*1330*/  FSEL R31, R70, R31, !P3 ;  /* 0x0000001f461f7208 */ /* 0x000fe20005800000 */
[----:B------:R-:W-:Y:S01]  /*1340*/  BAR.SYNC.DEFER_BLOCKING 0x0 ;  /* 0x0000000000007b1d */ /* 0x000fe20000010000 */
[----:B------:R-:W-:Y:S02]  /*1350*/  FSEL R33, R10, R33, !P0 ;  /* 0x000000210a217208 */ /* 0x000fe40004000000 */
[----:B------:R-:W-:Y:S02]  /*1360*/  FSEL R32, R9, R32, !P6 ;  /* 0x0000002009207208 */ /* 0x000fe40007000000 */
[----:B------:R-:W-:-:S02]  /*1370*/  FSEL R28, R53, R28, !P5 ;  /* 0x0000001c351c7208 */ /* 0x000fc40006800000 */
[----:B------:R-:W-:Y:S02]  /*1380*/  FSEL R35, R56, R35, !P4 ;  /* 0x0000002338237208 */ /* 0x000fe40006000000 */
[----:B------:R-:W-:Y:S02]  /*1390*/  FSEL R27, R58, R27, !P3 ;  /* 0x0000001b3a1b7208 */ /* 0x000fe40005800000 */
[----:B------:R-:W-:Y:S02]  /*13a0*/  ISETP.GE.AND P0, PT, R81, UR5, PT ;  /* 0x0000000551007c0c */ /* 0x000fe4000bf06270 */
[----:B------:R-:W-:Y:S02]  /*13b0*/  ISETP.GE.AND P6, PT, R82, UR5, PT ;  /* 0x0000000552007c0c */ /* 0x000fe4000bfc6270 */
[----:B------:R-:W-:Y:S02]  /*13c0*/  IADD3 R46, P3, R46, 0x400, RZ ;  /* 0x000004002e2e7810 */ /* 0x000fe40007f7e0ff */
[----:B------:R-:W-:-:S02]  /*13d0*/  IADD3 R44, P4, R44, 0x400, RZ ;  /* 0x000004002c2c7810 */ /* 0x000fc40007f9e0ff */
[----:B------:R-:W-:Y:S02]  /*13e0*/  IADD3 R42, P5, R42, 0x400, RZ ;  /* 0x000004002a2a7810 */ /* 0x000fe40007fbe0ff */
[----:B------:R-:W-:Y:S02]  /*13f0*/  FSEL R17, R66, R17, !P0 ;  /* 0x0000001142117208 */ /* 0x000fe40004000000 */
[----:B------:R-:W-:Y:S01]  /*1400*/  FSEL R29, R72, R29, !P0 ;  /* 0x0000001d481d7208 */ /* 0x000fe20004000000 */
[----:B------:R-:W0:Y:S01]  /*1410*/  LDS.128 R4, [R15] ;  /* 0x000000000f047984 */ /* 0x000e220000000c00 */
[----:B------:R-:W-:Y:S02]  /*1420*/  FSEL R16, R67, R16, !P6 ;  /* 0x0000001043107208 */ /* 0x000fe40007000000 */
[----:B------:R-:W-:Y:S02]  /*1430*/  FSEL R24, R77, R24, !P6 ;  /* 0x000000184d187208 */ /* 0x000fe40007000000 */
[----:B------:R-:W-:-:S02]  /*1440*/  FSEL R26, R57, R26, !P0 ;  /* 0x0000001a391a7208 */ /* 0x000fc40004000000 */
[----:B------:R-:W-:Y:S02]  /*1450*/  FSEL R25, R60, R25, !P6 ;  /* 0x000000193c197208 */ /* 0x000fe40007000000 */
[----:B------:R-:W-:Y:S02]  /*1460*/  IADD3.X R47, RZ, R47, RZ, P3, !PT ;  /* 0x0000002fff2f7210 */ /* 0x000fe40001ffe4ff */
[----:B------:R-:W-:Y:S02]  /*1470*/  IADD3.X R45, RZ, R45, RZ, P4, !PT ;  /* 0x0000002dff2d7210 */ /* 0x000fe400027fe4ff */
[----:B------:R-:W-:Y:S01]  /*1480*/  IADD3.X R43, RZ, R43, RZ, P5, !PT ;  /* 0x0000002bff2b7210 */ /* 0x000fe20002ffe4ff */
[----:B0-----:R0:W-:Y:S01]  /*1490*/  @!P1 STG.E.128 desc[UR6][R12.64], R4 ;  /* 0x000000040c009986 */ /* 0x0011e2000c101d06 */
[----:B------:R-:W-:Y:S05]  /*14a0*/  @!P2 BRA `(.L_x_1) ;  /* 0xffffffec00a8a947 */ /* 0x000fea000383ffff */
[----:B------:R-:W1:Y:S01]  /*14b0*/  SHFL.BFLY PT, R48, R23, 0x10, 0x1f ;  /* 0x0e001f0017307f89 */ /* 0x000e6200000e0000 */
[----:B------:R-:W2:Y:S01]  /*14c0*/  S2UR UR5, SR_CgaCtaId ;  /* 0x00000000000579c3 */ /* 0x000ea20000008800 */
[----:B------:R-:W-:Y:S02]  /*14d0*/  ULDC.64 UR8, c[0x0][0x220] ;  /* 0x0000880000087ab9 */ /* 0x000fe40000000a00 */
[----:B0-----:R-:W0:Y:S04]  /*14e0*/  SHFL.BFLY PT, R13, R22, 0x10, 0x1f ;  /* 0x0e001f00160d7f89 */ /* 0x001e2800000e0000 */
[----:B------:R-:W3:Y:S04]  /*14f0*/  SHFL.BFLY PT, R8, R33, 0x10, 0x1f ;  /* 0x0e001f0021087f89 */ /* 0x000ee800000e0000 */
[----:B------:R-:W4:Y:S04]  /*1500*/  SHFL.BFLY PT, R55, R32, 0x10, 0x1f ;  /* 0x0e001f0020377f89 */ /* 0x000f2800000e0000 */
[----:B------:R-:W5:Y:S04]  /*1510*/  SHFL.BFLY PT, R12, R21, 0x10, 0x1f ;  /* 0x0e001f00150c7f89 */ /* 0x000f6800000e0000 */
[----:B------:R-:W2:Y:S04]  /*1520*/  SHFL.BFLY PT, R4, R31, 0x10, 0x1f ;  /* 0x0e001f001f047f89 */ /* 0x000ea800000e0000 */
[----:B------:R-:W2:Y:S01]  /*1530*/  SHFL.BFLY PT, R5, R36, 0x10, 0x1f ;  /* 0x0e001f0024057f89 */ /* 0x000ea200000e0000 */
[----:B-1----:R-:W-:Y:S01]  /*1540*/  FADD R48, -R23, R48 ;  /* 0x0000003017307221 */ /* 0x002fe20000000100 */
[----:B0-----:R-:W-:-:S03]  /*1550*/  FADD R13, -R22, R13 ;  /* 0x0000000d160d7221 */ /* 0x001fc60000000100 */
[----:B------:R-:W-:Y:S01]  /*1560*/  FMUL R64, R48, R48 ;  /* 0x0000003030407220 */ /* 0x000fe20000400000 */
[----:B------:R-:W0:Y:S01]  /*1570*/  SHFL.BFLY PT, R49, R40, 0x10, 0x1f ;  /* 0x0e001f0028317f89 */ /* 0x000e2200000e0000 */
[----:B------:R-:W-:Y:S02]  /*1580*/  FMUL R51, R13, R13 ;  /* 0x0000000d0d337220 */ /* 0x000fe40000400000 */
[C---:B------:R-:W-:Y:S01]  /*1590*/  FMUL R64, R33.reuse, R64 ;  /* 0x0000004021407220 */ /* 0x040fe20000400000 */
[----:B---3--:R-:W-:Y:S01]  /*15a0*/  FADD R33, R33, R8 ;  /* 0x0000000821217221 */ /* 0x008fe20000000000 */
[----:B------:R-:W1:Y:S01]  /*15b0*/  SHFL.BFLY PT, R50, R39, 0x10, 0x1f ;  /* 0x0e001f0027327f89 */ /* 0x000e6200000e0000 */
[C---:B------:R-:W-:Y:S01]  /*15c0*/  FMUL R51, R32.reuse, R51 ;  /* 0x0000003320337220 */ /* 0x040fe20000400000 */
[----:B----4-:R-:W-:Y:S01]  /*15d0*/  FADD R32, R32, R55 ;  /* 0x0000003720207221 */ /* 0x010fe20000000000 */
[C---:B------:R-:W-:Y:S01]  /*15e0*/  FMUL R10, R33.reuse, 0.25 ;  /* 0x3e800000210a7820 */ /* 0x040fe20000400000 */
[----:B------:R-:W3:Y:S01]  /*15f0*/  SHFL.BFLY PT, R53, R38, 0x10, 0x1f ;  /* 0x0e001f0026357f89 */ /* 0x000ee200000e0000 */
[----:B------:R-:W-:Y:S01]  /*1600*/  FSETP.GT.AND P4, PT, |R33|, 8.50705917302346158658e+37, PT ;  /* 0x7e8000002100780b */ /* 0x000fe20003f84200 */
[----:B-----5:R-:W-:Y:S01]  /*1610*/  FADD R12, -R21, R12 ;  /* 0x0000000c150c7221 */ /* 0x020fe20000000100 */
[C---:B------:R-:W-:Y:S01]  /*1620*/  FSETP.GT.AND P3, PT, |R32|.reuse, 8.50705917302346158658e+37, PT ;  /* 0x7e8000002000780b */ /* 0x040fe20003f64200 */
[----:B------:R-:W4:Y:S01]  /*1630*/  SHFL.BFLY PT, R63, R28, 0x10, 0x1f ;  /* 0x0e001f001c3f7f89 */ /* 0x000f2200000e0000 */
[----:B--2---:R-:W-:Y:S01]  /*1640*/  FADD R59, R31, R4 ;  /* 0x000000041f3b7221 */ /* 0x004fe20000000000 */
[C---:B------:R-:W-:Y:S01]  /*1650*/  FADD R4, R33.reuse, R33 ;  /* 0x0000002121047221 */ /* 0x040fe20000000000 */
[----:B------:R-:W-:Y:S01]  /*1660*/  FSETP.GEU.AND P2, PT, |R32|, 1.175494350822287508e-38, PT ;  /* 0x008000002000780b */ /* 0x000fe20003f4e200 */
[----:B------:R-:W2:Y:S01]  /*1670*/  SHFL.BFLY PT, R6, R29, 0x10, 0x1f ;  /* 0x0e001f001d067f89 */ /* 0x000ea200000e0000 */
[----:B------:R-:W-:Y:S01]  /*1680*/  FADD R56, R36, R5 ;  /* 0x0000000524387221 */ /* 0x000fe20000000000 */
[----:B------:R-:W-:Y:S01]  /*1690*/  FMUL R5, R12, R12 ;  /* 0x0000000c0c057220 */ /* 0x000fe20000400000 */
[----:B------:R-:W-:Y:S01]  /*16a0*/  FSEL R9, R10, R33, P4 ;  /* 0x000000210a097208 */ /* 0x000fe20002000000 */
[----:B------:R-:W5:Y:S01]  /*16b0*/  SHFL.BFLY PT, R7, R30, 0x10, 0x1f ;  /* 0x0e001f001e077f89 */ /* 0x000f6200000e0000 */
[----:B------:R-:W-:Y:S01]  /*16c0*/  FMUL R11, R32, 0.25 ;  /* 0x3e800000200b7820 */ /* 0x000fe20000400000 */
[----:B------:R-:W-:Y:S01]  /*16d0*/  @P4 FMUL R8, R8, 0.25 ;  /* 0x3e80000008084820 */ /* 0x000fe20000400000 */
[----:B------:R-:W-:Y:S01]  /*16e0*/  FSETP.GT.AND P4, PT, |R4|, 8.50705917302346158658e+37, PT ;  /* 0x7e8000000400780b */ /* 0x000fe20003f84200 */
[----:B------:R-:W5:Y:S01]  /*16f0*/  SHFL.BFLY PT, R62, R35, 0x10, 0x1f ;  /* 0x0e001f00233e7f89 */ /* 0x000f6200000e0000 */
[----:B------:R-:W-:Y:S01]  /*1700*/  FMUL R52, R28, R5 ;  /* 0x000000051c347220 */ /* 0x000fe20000400000 */
[----:B------:R-:W-:Y:S01]  /*1710*/  FSETP.GEU.AND P0, PT, |R33|, 1.175494350822287508e-38, PT ;  /* 0x008000002100780b */ /* 0x000fe20003f0e200 */
[----:B------:R-:W-:Y:S01]  /*1720*/  FADD R5, R32, R32 ;  /* 0x0000002020057221 */ /* 0x000fe20000000000 */
[----:B------:R-:W5:Y:S01]  /*1730*/  SHFL.BFLY PT, R70, R27, 0x10, 0x1f ;  /* 0x0e001f001b467f89 */ /* 0x000f6200000e0000 */
[C---:B------:R-:W-:Y:S01]  /*1740*/  FSETP.GEU.AND P6, PT, |R4|.reuse, 1.175494350822287508e-38, PT ;  /* 0x008000000400780b */ /* 0x040fe20003fce200 */
[----:B------:R-:W-:Y:S01]  /*1750*/  FMUL R37, R4, 0.25 ;  /* 0x3e80000004257820 */ /* 0x000fe20000400000 */
[----:B------:R-:W-:Y:S01]  /*1760*/  FSEL R47, R10, R33, P4 ;  /* 0x000000210a2f7208 */ /* 0x000fe20002000000 */
[----:B------:R-:W5:Y:S01]  /*1770*/  SHFL.BFLY PT, R41, R24, 0x10, 0x1f ;  /* 0x0e001f0018297f89 */ /* 0x000f6200000e0000 */
[----:B------:R-:W-:Y:S01]  /*1780*/  FSEL R10, R11, R32, P3 ;  /* 0x000000200b0a7208 */ /* 0x000fe20001800000 */
[----:B------:R-:W-:Y:S01]  /*1790*/  @P3 FMUL R55, R55, 0.25 ;  /* 0x3e80000037373820 */ /* 0x000fe20000400000 */
[----:B------:R-:W-:Y:S01]  /*17a0*/  FSETP.GEU.AND P3, PT, |R5|, 1.175494350822287508e-38, PT ;  /* 0x008000000500780b */ /* 0x000fe20003f6e200 */
[----:B------:R-:W5:Y:S01]  /*17b0*/  SHFL.BFLY PT, R45, R26, 0x10, 0x1f ;  /* 0x0e001f001a2d7f89 */ /* 0x000f6200000e0000 */
[----:B0-----:R-:W-:Y:S01]  /*17c0*/  FADD R49, R40, R49 ;  /* 0x0000003128317221 */ /* 0x001fe20000000000 */
[----:B-1----:R-:W-:Y:S01]  /*17d0*/  FADD R50, R39, R50 ;  /* 0x0000003227327221 */ /* 0x002fe20000000000 */
[----:B---3--:R-:W-:Y:S01]  /*17e0*/  FADD R53, R38, R53 ;  /* 0x0000003526357221 */ /* 0x008fe20000000000 */
[----:B------:R-:W0:Y:S01]  /*17f0*/  SHFL.BFLY PT, R43, R34, 0x10, 0x1f ;  /* 0x0e001f00222b7f89 */ /* 0x000e2200000e0000 */
[----:B----4-:R-:W-:Y:S01]  /*1800*/  FADD R28, R28, R63 ;  /* 0x0000003f1c1c7221 */ /* 0x010fe20000000000 */
[----:B--2---:R-:W-:Y:S01]  /*1810*/  FADD R39, R29, R6 ;  /* 0x000000061d277221 */ /* 0x004fe20000000000 */
[----:B------:R-:W-:Y:S01]  /*1820*/  FSEL R38, R37, R4, P4 ;  /* 0x0000000425267208 */ /* 0x000fe20002000000 */
[----:B------:R-:W1:Y:S01]  /*1830*/  SHFL.BFLY PT, R67, R20, 0x10, 0x1f ;  /* 0x0e001f0014437f89 */ /* 0x000e6200000e0000 */
[----:B------:R-:W-:Y:S01]  /*1840*/  FMUL R40, R5, 0.25 ;  /* 0x3e80000005287820 */ /* 0x000fe20000400000 */
[----:B------:R-:W-:Y:S01]  /*1850*/  @!P2 FMUL R10, R10, 16777216 ;  /* 0x4b8000000a0aa820 */ /* 0x000fe20000400000 */
[----:B------:R-:W-:Y:S01]  /*1860*/  @!P2 FMUL R55, R55, 16777216 ;  /* 0x4b8000003737a820 */ /* 0x000fe20000400000 */
[----:B------:R-:W2:Y:S01]  /*1870*/  SHFL.BFLY PT, R42, R25, 0x10, 0x1f ;  /* 0x0e001f00192a7f89 */ /* 0x000ea200000e0000 */
[----:B-----5:R-:W-:Y:S01]  /*1880*/  FADD R60, R30, R7 ;  /* 0x000000071e3c7221 */ /* 0x020fe20000000000 */
[----:B------:R-:W-:Y:S01]  /*1890*/  FADD R29, R35, R62 ;  /* 0x0000003e231d7221 */ /* 0x000fe20000000000 */
[----:B------:R-:W-:Y:S01]  /*18a0*/  FSETP.GT.AND P2, PT, |R5|, 8.50705917302346158658e+37, PT ;  /* 0x7e8000000500780b */ /* 0x000fe20003f44200 */
[----:B------:R-:W-:Y:S01]  /*18b0*/  FADD R30, R27, R70 ;  /* 0x000000461b1e7221 */ /* 0x000fe20000000000 */
[C---:B------:R-:W-:Y:S01]  /*18c0*/  FSETP.GT.AND P4, PT, |R28|.reuse, 8.50705917302346158658e+37, PT ;  /* 0x7e8000001c00780b */ /* 0x040fe20003f84200 */
[----:B------:R-:W-:Y:S01]  /*18d0*/  @!P0 FMUL R9, R9, 16777216 ;  /* 0x4b80000009098820 */ /* 0x000fe20000400000 */
[----:B------:R-:W-:Y:S01]  /*18e0*/  FSETP.GEU.AND P5, PT, |R28|, 1.175494350822287508e-38, PT ;  /* 0x008000001c00780b */ /* 0x000fe20003fae200 */
[----:B------:R-:W-:Y:S01]  /*18f0*/  @!P0 FMUL R8, R8, 16777216 ;  /* 0x4b80000008088820 */ /* 0x000fe20000400000 */
[----:B------:R-:W-:Y:S01]  /*1900*/  @!P6 FMUL R38, R38, 16777216 ;  /* 0x4b8000002626e820 */ /* 0x000fe20000400000 */
[----:B------:R-:W-:Y:S01]  /*1910*/  @!P6 FMUL R47, R47, 16777216 ;  /* 0x4b8000002f2fe820 */ /* 0x000fe20000400000 */
[----:B------:R-:W-:Y:S01]  /*1920*/  FSEL R58, R40, R5, P2 ;  /* 0x00000005283a7208 */ /* 0x000fe20001000000 */
[----:B------:R-:W-:Y:S01]  /*1930*/  FMUL R75, R28, 0.25 ;  /* 0x3e8000001c4b7820 */ /* 0x000fe20000400000 */
[----:B------:R-:W-:Y:S01]  /*1940*/  FSEL R73, R11, R32, P2 ;  /* 0x000000200b497208 */ /* 0x000fe20001000000 */
[C---:B------:R-:W-:Y:S01]  /*1950*/  FMUL R76, R29.reuse, 0.25 ;  /* 0x3e8000001d4c7820 */ /* 0x040fe20000400000 */
[C---:B------:R-:W-:Y:S01]  /*1960*/  FSETP.GEU.AND P0, PT, |R29|.reuse, 1.175494350822287508e-38, PT ;  /* 0x008000001d00780b */ /* 0x040fe20003f0e200 */
[----:B------:R-:W-:Y:S01]  /*1970*/  FMUL R79, R30, 0.25 ;  /* 0x3e8000001e4f7820 */ /* 0x000fe20000400000 */
[----:B------:R-:W-:Y:S01]  /*1980*/  FSETP.GT.AND P6, PT, |R29|, 8.50705917302346158658e+37, PT ;  /* 0x7e8000001d00780b */ /* 0x000fe20003fc4200 */
[----:B------:R-:W-:Y:S01]  /*1990*/  @!P3 FMUL R58, R58, 16777216 ;  /* 0x4b8000003a3ab820 */ /* 0x000fe20000400000 */
[C---:B------:R-:W-:Y:S01]  /*19a0*/  FSETP.GEU.AND P2, PT, |R30|.reuse, 1.175494350822287508e-38, PT ;  /* 0x008000001e00780b */ /* 0x040fe20003f4e200 */
[----:B------:R-:W-:Y:S01]  /*19b0*/  @!P3 FMUL R73, R73, 16777216 ;  /* 0x4b8000004949b820 */ /* 0x000fe20000400000 */
[----:B------:R-:W3:Y:S01]  /*19c0*/  SHFL.BFLY PT, R54, R19, 0x10, 0x1f ;  /* 0x0e001f0013367f89 */ /* 0x000ee200000e0000 */
[----:B------:R-:W-:Y:S01]  /*19d0*/  FSETP.GT.AND P3, PT, |R30|, 8.50705917302346158658e+37, PT ;  /* 0x7e8000001e00780b */ /* 0x000fe20003f64200 */
[----:B------:R-:W-:Y:S01]  /*19e0*/  FADD R41, R24, R41 ;  /* 0x0000002918297221 */ /* 0x000fe20000000000 */
[----:B------:R-:W-:Y:S01]  /*19f0*/  FSEL R24, R75, R28, P4 ;  /* 0x0000001c4b187208 */ /* 0x000fe20002000000 */
[----:B------:R-:W-:Y:S01]  /*1a00*/  FADD R7, R26, R45 ;  /* 0x0000002d1a077221 */ /* 0x000fe20000000000 */
[----:B------:R-:W-:Y:S01]  /*1a10*/  FSEL R11, R76, R29, P6 ;  /* 0x0000001d4c0b7208 */ /* 0x000fe20003000000 */
[----:B------:R-:W4:Y:S01]  /*1a20*/  MUFU.RCP R9, R9 ;  /* 0x0000000900097308 */ /* 0x000f220000001000 */
[----:B------:R-:W-:Y:S01]  /*1a30*/  FSEL R44, R79, R30, P3 ;  /* 0x0000001e4f2c7208 */ /* 0x000fe20001800000 */
[----:B0-----:R-:W-:Y:S01]  /*1a40*/  FADD R31, R34, R43 ;  /* 0x0000002b221f7221 */ /* 0x001fe20000000000 */
[----:B------:R-:W-:Y:S01]  /*1a50*/  @P4 FMUL R63, R63, 0.25 ;  /* 0x3e8000003f3f4820 */ /* 0x000fe20000400000 */
[----:B------:R-:W-:Y:S01]  /*1a60*/  @!P5 FMUL R24, R24, 16777216 ;  /* 0x4b8000001818d820 */ /* 0x000fe20000400000 */
[----:B------:R-:W0:Y:S01]  /*1a70*/  SHFL.BFLY PT, R57, R18, 0x10, 0x1f ;  /* 0x0e001f0012397f89 */ /* 0x000e2200000e0000 */
[----:B------:R-:W-:Y:S01]  /*1a80*/  @!P0 FMUL R11, R11, 16777216 ;  /* 0x4b8000000b0b8820 */ /* 0x000fe20000400000 */
[----:B------:R-:W-:Y:S01]  /*1a90*/  @P6 FMUL R62, R62, 0.25 ;  /* 0x3e8000003e3e6820 */ /* 0x000fe20000400000 */
[----:B------:R-:W-:Y:S01]  /*1aa0*/  @!P2 FMUL R44, R44, 16777216 ;  /* 0x4b8000002c2ca820 */ /* 0x000fe20000400000 */
[----:B------:R-:W-:Y:S01]  /*1ab0*/  FSETP.GEU.AND P6, PT, |R7|, 1.175494350822287508e-38, PT ;  /* 0x008000000700780b */ /* 0x000fe20003fce200 */
[----:B-1----:R-:W-:Y:S01]  /*1ac0*/  FADD R67, -R20, R67 ;  /* 0x0000004314437221 */ /* 0x002fe20000000100 */
[----:B------:R-:W-:Y:S01]  /*1ad0*/  @!P5 FMUL R63, R63, 16777216 ;  /* 0x4b8000003f3fd820 */ /* 0x000fe20000400000 */
[----:B------:R1:W-:Y:S01]  /*1ae0*/  MUFU.RCP R46, R24 ;  /* 0x00000018002e7308 */ /* 0x0003e20000001000 */
[C---:B------:R-:W-:Y:S01]  /*1af0*/  FSETP.GT.AND P5, PT, |R31|.reuse, 8.50705917302346158658e+37, PT ;  /* 0x7e8000001f00780b */ /* 0x040fe20003fa4200 */
[----:B------:R-:W-:Y:S01]  /*1b00*/  @!P0 FMUL R62, R62, 16777216 ;  /* 0x4b8000003e3e8820 */ /* 0x000fe20000400000 */
[----:B------:R-:W-:Y:S01]  /*1b10*/  FSETP.GEU.AND P4, PT, |R31|, 1.175494350822287508e-38, PT ;  /* 0x008000001f00780b */ /* 0x000fe20003f8e200 */
[----:B--2---:R-:W-:Y:S01]  /*1b20*/  FADD R6, R25, R42 ;  /* 0x0000002a19067221 */ /* 0x004fe20000000000 */
[----:B------:R-:W-:Y:S01]  /*1b30*/  FSETP.GT.AND P0, PT, |R7|, 8.50705917302346158658e+37, PT ;  /* 0x7e8000000700780b */ /* 0x000fe20003f04200 */
[----:B------:R-:W-:Y:S01]  /*1b40*/  FMUL R36, R31, 0.25 ;  /* 0x3e8000001f247820 */ /* 0x000fe20000400000 */
[----:B------:R-:W2:Y:S01]  /*1b50*/  SHFL.BFLY PT, R74, R17, 0x10, 0x1f ;  /* 0x0e001f00114a7f89 */ /* 0x000ea200000e0000 */
[----:B------:R5:W-:Y:S01]  /*1b60*/  MUFU.RCP R65, R11 ;  /* 0x0000000b00417308 */ /* 0x000be20000001000 */
[----:B-1----:R-:W-:Y:S01]  /*1b70*/  FMUL R24, R7, 0.25 ;  /* 0x3e80000007187820 */ /* 0x002fe20000400000 */
[----:B------:R-:W-:Y:S01]  /*1b80*/  @P3 FMUL R70, R70, 0.25 ;  /* 0x3e80000046463820 */ /* 0x000fe20000400000 */
[----:B------:R-:W-:Y:S01]  /*1b90*/  FSETP.GEU.AND P3, PT, |R6|, 1.175494350822287508e-38, PT ;  /* 0x008000000600780b */ /* 0x000fe20003f6e200 */
[----:B---3--:R-:W-:Y:S01]  /*1ba0*/  FADD R54, -R19, R54 ;  /* 0x0000003613367221 */ /* 0x008fe20000000100 */
[----:B------:R-:W-:Y:S01]  /*1bb0*/  FSEL R68, R36, R31, P5 ;  /* 0x0000001f24447208 */ /* 0x000fe20002800000 */
[----:B------:R-:W-:Y:S01]  /*1bc0*/  @!P2 FMUL R70, R70, 16777216 ;  /* 0x4b8000004646a820 */ /* 0x000fe20000400000 */
[----:B------:R-:W-:Y:S01]  /*1bd0*/  FSEL R77, R24, R7, P0 ;  /* 0x00000007184d7208 */ /* 0x000fe20000000000 */
[----:B------:R1:W3:Y:S01]  /*1be0*/  MUFU.RCP R81, R44 ;  /* 0x0000002c00517308 */ /* 0x0002e20000001000 */
[C---:B-----5:R-:W-:Y:S01]  /*1bf0*/  FMUL R11, R6.reuse, 0.25 ;  /* 0x3e800000060b7820 */ /* 0x060fe20000400000 */
[----:B------:R-:W-:Y:S01]  /*1c00*/  FSETP.GT.AND P2, PT, |R6|, 8.50705917302346158658e+37, PT ;  /* 0x7e8000000600780b */ /* 0x000fe20003f44200 */
[----:B------:R-:W-:Y:S01]  /*1c10*/  @P5 FMUL R43, R43, 0.25 ;  /* 0x3e8000002b2b5820 */ /* 0x000fe20000400000 */
[----:B------:R-:W-:Y:S01]  /*1c20*/  @!P6 FMUL R77, R77, 16777216 ;  /* 0x4b8000004d4de820 */ /* 0x000fe20000400000 */
[----:B------:R-:W-:Y:S01]  /*1c30*/  @!P4 FMUL R68, R68, 16777216 ;  /* 0x4b8000004444c820 */ /* 0x000fe20000400000 */
[----:B------:R-:W-:Y:S01]  /*1c40*/  FSEL R78, R11, R6, P2 ;  /* 0x000000060b4e7208 */ /* 0x000fe20001000000 */
[----:B------:R-:W-:Y:S01]  /*1c50*/  FMUL R66, R54, R54 ;  /* 0x0000003636427220 */ /* 0x000fe20000400000 */
[----:B------:R-:W5:Y:S01]  /*1c60*/  MUFU.RCP R10, R10 ;  /* 0x0000000a000a7308 */ /* 0x000f620000001000 */
[----:B-1----:R-:W-:Y:S01]  /*1c70*/  FMUL R44, R67, R67 ;  /* 0x00000043432c7220 */ /* 0x002fe20000400000 */
[----:B------:R-:W-:Y:S01]  /*1c80*/  @!P4 FMUL R43, R43, 16777216 ;  /* 0x4b8000002b2bc820 */ /* 0x000fe20000400000 */
[----:B------:R-:W-:Y:S01]  /*1c90*/  @!P3 FMUL R78, R78, 16777216 ;  /* 0x4b8000004e4eb820 */ /* 0x000fe20000400000 */
[----:B0-----:R-:W-:Y:S01]  /*1ca0*/  FADD R57, -R18, R57 ;  /* 0x0000003912397221 */ /* 0x001fe20000000100 */
[----:B------:R-:W-:Y:S01]  /*1cb0*/  FMUL R71, R35, R44 ;  /* 0x0000002c23477220 */ /* 0x000fe20000400000 */
[----:B----4-:R-:W-:Y:S01]  /*1cc0*/  FMUL R44, R9, R8 ;  /* 0x00000008092c7220 */ /* 0x010fe20000400000 */
[----:B------:R-:W0:Y:S01]  /*1cd0*/  SHFL.BFLY PT, R35, R16, 0x10, 0x1f ;  /* 0x0e001f0010237f89 */ /* 0x000e2200000e0000 */
[----:B------:R-:W-:Y:S01]  /*1ce0*/  FADD R9, R28, R28 ;  /* 0x0000001c1c097221 */ /* 0x000fe20000000000 */
[----:B------:R1:W-:Y:S01]  /*1cf0*/  MUFU.RCP R84, R77 ;  /* 0x0000004d00547308 */ /* 0x0003e20000001000 */
[----:B------:R-:W-:Y:S01]  /*1d00*/  FMUL R66, R27, R66 ;  /* 0x000000421b427220 */ /* 0x000fe20000400000 */
[----:B---3--:R-:W-:Y:S01]  /*1d10*/  FMUL R81, R81, R70 ;  /* 0x0000004651517220 */ /* 0x008fe20000400000 */
[----:B------:R-:W-:Y:S01]  /*1d20*/  @P0 FMUL R45, R45, 0.25 ;  /* 0x3e8000002d2d0820 */ /* 0x000fe20000400000 */
[----:B------:R-:W-:Y:S01]  /*1d30*/  FSETP.GEU.AND P5, PT, |R9|, 1.175494350822287508e-38, PT ;  /* 0x008000000900780b */ /* 0x000fe20003fae200 */
[----:B------:R-:W-:Y:S01]  /*1d40*/  FMUL R69, R57, R57 ;  /* 0x0000003939457220 */ /* 0x000fe20000400000 */
[----:B------:R-:W-:Y:S01]  /*1d50*/  FSETP.GT.AND P4, PT, |R9|, 8.50705917302346158658e+37, PT ;  /* 0x7e8000000900780b */ /* 0x000fe20003f84200 */
[----:B------:R-:W-:Y:S01]  /*1d60*/  @!P6 FMUL R45, R45, 16777216 ;  /* 0x4b8000002d2de820 */ /* 0x000fe20000400000 */
[----:B------:R5:W-:Y:S01]  /*1d70*/  MUFU.RCP R82, R68 ;  /* 0x0000004400527308 */ /* 0x000be20000001000 */
[----:B-1----:R-:W-:Y:S01]  /*1d80*/  FMUL R77, R65, R62 ;  /* 0x0000003e414d7220 */ /* 0x002fe20000400000 */
[----:B------:R-:W-:Y:S01]  /*1d90*/  FMUL R62, R9, 0.25 ;  /* 0x3e800000093e7820 */ /* 0x000fe20000400000 */
[----:B------:R-:W-:Y:S01]  /*1da0*/  FADD R8, R30, R30 ;  /* 0x0000001e1e087221 */ /* 0x000fe20000000000 */
[----:B------:R-:W-:Y:S01]  /*1db0*/  FMUL R69, R34, R69 ;  /* 0x0000004522457220 */ /* 0x000fe20000400000 */
[----:B--2---:R-:W-:Y:S01]  /*1dc0*/  FADD R34, -R17, R74 ;  /* 0x0000004a11227221 */ /* 0x004fe20000000100 */
[----:B------:R-:W-:Y:S01]  /*1dd0*/  @P2 FMUL R42, R42, 0.25 ;  /* 0x3e8000002a2a2820 */ /* 0x000fe20000400000 */
[----:B------:R-:W-:Y:S01]  /*1de0*/  FSEL R27, R62, R9, P4 ;  /* 0x000000093e1b7208 */ /* 0x000fe20002000000 */
[----:B------:R1:W2:Y:S01]  /*1df0*/  MUFU.RCP R83, R78 ;  /* 0x0000004e00537308 */ /* 0x0002a20000001000 */
[----:B-----5:R-:W-:Y:S01]  /*1e00*/  FMUL R68, R10, R55 ;  /* 0x000000370a447220 */ /* 0x020fe20000400000 */
[----:B------:R-:W-:Y:S01]  /*1e10*/  FADD R10, R29, R29 ;  /* 0x0000001d1d0a7221 */ /* 0x000fe20000000000 */
[----:B------:R-:W-:Y:S01]  /*1e20*/  FSETP.GEU.AND P2, PT, |R8|, 1.175494350822287508e-38, PT ;  /* 0x008000000800780b */ /* 0x000fe20003f4e200 */
[----:B------:R-:W-:Y:S01]  /*1e30*/  @!P5 FMUL R27, R27, 16777216 ;  /* 0x4b8000001b1bd820 */ /* 0x000fe20000400000 */
[----:B------:R-:W-:Y:S01]  /*1e40*/  FMUL R55, R34, R34 ;  /* 0x0000002222377220 */ /* 0x000fe20000400000 */
[C---:B------:R-:W-:Y:S01]  /*1e50*/  FMUL R65, R10.reuse, 0.25 ;  /* 0x3e8000000a417820 */ /* 0x040fe20000400000 */
[C---:B------:R-:W-:Y:S01]  /*1e60*/  FSETP.GEU.AND P0, PT, |R10|.reuse, 1.175494350822287508e-38, PT ;  /* 0x008000000a00780b */ /* 0x040fe20003f0e200 */
[----:B------:R3:W4:Y:S01]  /*1e70*/  MUFU.RCP R70, R58 ;  /* 0x0000003a00467308 */ /* 0x0007220000001000 */
[----:B------:R-:W-:Y:S01]  /*1e80*/  FSETP.GT.AND P6, PT, |R10|, 8.50705917302346158658e+37, PT ;  /* 0x7e8000000a00780b */ /* 0x000fe20003fc4200 */
[----:B0-----:R-:W-:Y:S01]  /*1e90*/  FADD R35, -R16, R35 ;  /* 0x0000002310237221 */ /* 0x001fe20000000100 */
[----:B------:R-:W-:Y:S01]  /*1ea0*/  FMUL R72, R46, R63 ;  /* 0x0000003f2e487220 */ /* 0x000fe20000400000 */
[----:B------:R-:W-:Y:S01]  /*1eb0*/  @!P3 FMUL R42, R42, 16777216 ;  /* 0x4b8000002a2ab820 */ /* 0x000fe20000400000 */
[----:B-1----:R-:W-:Y:S01]  /*1ec0*/  FSEL R78, R65, R10, P6 ;  /* 0x0000000a414e7208 */ /* 0x002fe20003000000 */
[C---:B------:R-:W-:Y:S01]  /*1ed0*/  FMUL R63, R8.reuse, 0.25 ;  /* 0x3e800000083f7820 */ /* 0x040fe20000400000 */
[----:B------:R-:W-:Y:S01]  /*1ee0*/  BAR.SYNC.DEFER_BLOCKING 0x0 ;  /* 0x0000000000007b1d */ /* 0x000fe20000010000 */
[----:B------:R-:W-:Y:S01]  /*1ef0*/  FSETP.GT.AND P3, PT, |R8|, 8.50705917302346158658e+37, PT ;  /* 0x7e8000000800780b */ /* 0x000fe20003f64200 */
[----:B---3--:R-:W-:Y:S01]  /*1f00*/  FMUL R58, R26, R55 ;  /* 0x000000371a3a7220 */ /* 0x008fe20000400000 */
[----:B------:R-:W-:Y:S01]  /*1f10*/  FSEL R75, R75, R28, P4 ;  /* 0x0000001c4b4b7208 */ /* 0x000fe20002000000 */
[----:B--2---:R-:W-:Y:S01]  /*1f20*/  FMUL R55, R83, R42 ;  /* 0x0000002a53377220 */ /* 0x004fe20000400000 */
[----:B------:R-:W-:Y:S01]  /*1f30*/  @!P0 FMUL R78, R78, 16777216 ;  /* 0x4b8000004e4e8820 */ /* 0x000fe20000400000 */
[----:B------:R0:W-:Y:S01]  /*1f40*/  MUFU.RCP R74, R27 ;  /* 0x0000001b004a7308 */ /* 0x0001e20000001000 */
[----:B------:R-:W-:Y:S01]  /*1f50*/  FSETP.NEU.AND P4, PT, R32, RZ, PT ;  /* 0x000000ff2000720b */ /* 0x000fe20003f8d000 */
[----:B----4-:R-:W-:Y:S01]  /*1f60*/  FMUL R42, R70, R73 ;  /* 0x00000049462a7220 */ /* 0x010fe20000400000 */
[----:B------:R-:W-:Y:S01]  /*1f70*/  FSEL R80, R63, R8, P3 ;  /* 0x000000083f507208 */ /* 0x000fe20001800000 */
[----:B------:R-:W-:Y:S01]  /*1f80*/  FMUL R82, R82, R43 ;  /* 0x0000002b52527220 */ /* 0x000fe20000400000 */
[----:B------:R-:W-:Y:S01]  /*1f90*/  FSEL R70, R79, R30, P3 ;  /* 0x0000001e4f467208 */ /* 0x000fe20001800000 */
[----:B------:R-:W-:Y:S01]  /*1fa0*/  @!P5 FMUL R75, R75, 16777216 ;  /* 0x4b8000004b4bd820 */ /* 0x000fe20000400000 */
[----:B------:R-:W-:Y:S01]  /*1fb0*/  FSETP.NEU.AND P3, PT, R33, RZ, PT ;  /* 0x000000ff2100720b */ /* 0x000fe20003f6d000 */
[----:B------:R1:W2:Y:S01]  /*1fc0*/  MUFU.RCP R46, R38 ;  /* 0x00000026002e7308 */ /* 0x0002a20000001000 */
[----:B0-----:R-:W-:Y:S01]  /*1fd0*/  FMUL R27, R84, R45 ;  /* 0x0000002d541b7220 */ /* 0x001fe20000400000 */
[----:B------:R-:W-:Y:S01]  /*1fe0*/  FSEL R45, R76, R29, P6 ;  /* 0x0000001d4c2d7208 */ /* 0x000fe20003000000 */
[----:B------:R-:W-:Y:S01]  /*1ff0*/  @!P2 FMUL R80, R80, 16777216 ;  /* 0x4b8000005050a820 */ /* 0x000fe20000400000 */
[----:B------:R-:W-:Y:S01]  /*2000*/  @!P2 FMUL R70, R70, 16777216 ;  /* 0x4b8000004646a820 */ /* 0x000fe20000400000 */
[----:B------:R-:W-:-:S02]  /*2010*/  FSETP.NEU.AND P2, PT, R29, RZ, PT ;  /* 0x000000ff1d00720b */ /* 0x000fc40003f4d000 */
[----:B------:R-:W-:Y:S01]  /*2020*/  @!P0 FMUL R45, R45, 16777216 ;  /* 0x4b8000002d2d8820 */ /* 0x000fe20000400000 */
[----:B------:R-:W-:Y:S01]  /*2030*/  FSETP.NEU.AND P0, PT, R28, RZ, PT ;  /* 0x000000ff1c00720b */ /* 0x000fe20003f0d000 */
[----:B-1----:R-:W-:Y:S01]  /*2040*/  FMUL R38, R35, R35 ;  /* 0x0000002323267220 */ /* 0x002fe20000400000 */
[----:B------:R-:W-:Y:S01]  /*2050*/  FSEL R26, R44, RZ, P3 ;  /* 0x000000ff2c1a7208 */ /* 0x000fe20001800000 */
[----:B------:R-:W0:Y:S01]  /*2060*/  MUFU.RCP R78, R78 ;  /* 0x0000004e004e7308 */ /* 0x000e220000001000 */
[----:B------:R-:W-:Y:S01]  /*2070*/  FSEL R72, R72, RZ, P0 ;  /* 0x000000ff48487208 */ /* 0x000fe20000000000 */
[----:B------:R-:W-:Y:S01]  /*2080*/  FMUL R38, R25, R38 ;  /* 0x0000002619267220 */ /* 0x000fe20000400000 */
[----:B------:R-:W-:Y:S01]  /*2090*/  FSEL R25, R68, RZ, P4 ;  /* 0x000000ff44197208 */ /* 0x000fe20002000000 */
[----:B------:R-:W-:Y:S01]  /*20a0*/  FFMA R49, R26, R64, R49 ;  /* 0x000000401a317223 */ /* 0x000fe20000000031 */
[----:B------:R-:W-:Y:S01]  /*20b0*/  FSEL R77, R77, RZ, P2 ;  /* 0x000000ff4d4d7208 */ /* 0x000fe20001000000 */
[----:B------:R-:W-:Y:S01]  /*20c0*/  FFMA R53, R72, R52, R53 ;  /* 0x0000003448357223 */ /* 0x000fe20000000035 */
[----:B------:R-:W-:Y:S01]  /*20d0*/  FSETP.NEU.AND P0, PT, R30, RZ, PT ;  /* 0x000000ff1e00720b */ /* 0x000fe20003f0d000 */
[----:B------:R-:W-:Y:S01]  /*20e0*/  FFMA R50, R25, R51, R50 ;  /* 0x0000003319327223 */ /* 0x000fe20000000032 */
[----:B------:R-:W-:Y:S01]  /*20f0*/  FFMA R51, R12, R72, R21 ;  /* 0x000000480c337223 */ /* 0x000fe20000000015 */
[----:B------:R-:W-:Y:S01]  /*2100*/  FADD R21, R4, R4 ;  /* 0x0000000404157221 */ /* 0x000fe20000000000 */
[----:B------:R-:W-:Y:S01]  /*2110*/  FSETP.NEU.AND P3, PT, R31, RZ, PT ;  /* 0x000000ff1f00720b */ /* 0x000fe20003f6d000 */
[----:B------:R-:W-:Y:S01]  /*2120*/  FFMA R52, R67, R77, R20 ;  /* 0x0000004d43347223 */ /* 0x000fe20000000014 */
[----:B--2---:R-:W-:Y:S01]  /*2130*/  FMUL R46, R46, R47 ;  /* 0x0000002f2e2e7220 */ /* 0x004fe20000400000 */
[----:B------:R-:W-:Y:S01]  /*2140*/  FSEL R12, R81, RZ, P0 ;  /* 0x000000ff510c7208 */ /* 0x000fe20000000000 */
[----:B------:R-:W-:Y:S01]  /*2150*/  FADD R20, R5, R5 ;  /* 0x0000000505147221 */ /* 0x000fe20000000000 */
[C---:B------:R-:W-:Y:S01]  /*2160*/  FSETP.GEU.AND P4, PT, |R21|.reuse, 1.175494350822287508e-38, PT ;  /* 0x008000001500780b */ /* 0x040fe20003f8e200 */
[C---:B------:R-:W-:Y:S01]  /*2170*/  FMUL R64, R21.reuse, 0.25 ;  /* 0x3e80000015407820 */ /* 0x040fe20000400000 */
[----:B------:R-:W-:Y:S01]  /*2180*/  FFMA R47, R48, R26, R23 ;  /* 0x0000001a302f7223 */ /* 0x000fe20000000017 */
[----:B------:R-:W-:Y:S01]  /*2190*/  FSETP.GT.AND P6, PT, |R21|, 8.50705917302346158658e+37, PT ;  /* 0x7e8000001500780b */ /* 0x000fe20003fc4200 */
[----:B------:R-:W-:Y:S01]  /*21a0*/  FFMA R48, R13, R25, R22 ;  /* 0x000000190d307223 */ /* 0x000fe20000000016 */
[----:B------:R-:W-:Y:S01]  /*21b0*/  FSEL R13, R82, RZ, P3 ;  /* 0x000000ff520d7208 */ /* 0x000fe20001800000 */
[----:B------:R-:W-:Y:S01]  /*21c0*/  FFMA R54, R54, R12, R19 ;  /* 0x0000000c36367223 */ /* 0x000fe20000000013 */
[----:B------:R-:W-:Y:S01]  /*21d0*/  FFMA R59, R12, R66, R59 ;  /* 0x000000420c3b7223 */ /* 0x000fe2000000003b */
[----:B------:R-:W-:Y:S01]  /*21e0*/  FSETP.GEU.AND P2, PT, |R20|, 1.175494350822287508e-38, PT ;  /* 0x008000001400780b */ /* 0x000fe20003f4e200 */
[----:B------:R-:W-:Y:S01]  /*21f0*/  FADD R12, R31, R31 ;  /* 0x0000001f1f0c7221 */ /* 0x000fe20000000000 */
[----:B------:R-:W-:Y:S01]  /*2200*/  FSEL R25, R64, R21, P6 ;  /* 0x0000001540197208 */ /* 0x000fe20003000000 */
[----:B------:R-:W-:Y:S01]  /*2210*/  FADD R19, R9, R9 ;  /* 0x0000000909137221 */ /* 0x000fe20000000000 */
[----:B------:R-:W-:Y:S01]  /*2220*/  FSEL R68, R37, R4, P6 ;  /* 0x0000000425447208 */ /* 0x000fe20003000000 */
[----:B------:R-:W1:Y:S01]  /*2230*/  MUFU.RCP R43, R80 ;  /* 0x00000050002b7308 */ /* 0x000e620000001000 */
[----:B------:R-:W-:Y:S01]  /*2240*/  FFMA R57, R57, R13, R18 ;  /* 0x0000000d39397223 */ /* 0x000fe20000000012 */
[C---:B------:R-:W-:Y:S01]  /*2250*/  FMUL R81, R20.reuse, 0.25 ;  /* 0x3e80000014517820 */ /* 0x040fe20000400000 */
[----:B------:R-:W-:Y:S01]  /*2260*/  SHF.R.U32.HI R18, RZ, 0x3, R61 ;  /* 0x00000003ff127819 */ /* 0x000fe2000001163d */
[----:B------:R-:W-:Y:S01]  /*2270*/  @!P4 FMUL R25, R25, 16777216 ;  /* 0x4b8000001919c820 */ /* 0x000fe20000400000 */
[----:B------:R-:W-:Y:S01]  /*2280*/  FSETP.GT.AND P6, PT, |R20|, 8.50705917302346158658e+37, PT ;  /* 0x7e8000001400780b */ /* 0x000fe20003fc4200 */
[----:B------:R-:W-:Y:S01]  /*2290*/  @!P4 FMUL R68, R68, 16777216 ;  /* 0x4b8000004444c820 */ /* 0x000fe20000400000 */
[C---:B------:R-:W-:Y:S01]  /*22a0*/  FMUL R76, R19.reuse, 0.25 ;  /* 0x3e800000134c7820 */ /* 0x040fe20000400000 */
[----:B------:R-:W-:Y:S01]  /*22b0*/  FSETP.GEU.AND P3, PT, |R12|, 1.175494350822287508e-38, PT ;  /* 0x008000000c00780b */ /* 0x000fe20003f6e200 */
[----:B------:R-:W-:Y:S01]  /*22c0*/  FADD R22, R8, R8 ;  /* 0x0000000808167221 */ /* 0x000fe20000000000 */
[----:B------:R-:W-:Y:S01]  /*22d0*/  FSETP.GT.AND P4, PT, |R19|, 8.50705917302346158658e+37, PT ;  /* 0x7e8000001300780b */ /* 0x000fe20003f84200 */
[----:B------:R-:W-:Y:S01]  /*22e0*/  FFMA R60, R13, R69, R60 ;  /* 0x000000450d3c7223 */ /* 0x000fe2000000003c */
[----:B------:R-:W-:Y:S01]  /*22f0*/  FMUL R44, R74, R75 ;  /* 0x0000004b4a2c7220 */ /* 0x000fe20000400000 */
[----:B------:R-:W-:Y:S01]  /*2300*/  LOP3.LUT R13, R18, 0x3c, RZ, 0xc0, !PT ;  /* 0x0000003c120d7812 */ /* 0x000fe200078ec0ff */
[----:B------:R-:W-:Y:S01]  /*2310*/  FFMA R56, R77, R71, R56 ;  /* 0x000000474d387223 */ /* 0x000fe20000000038 */
[----:B------:R-:W-:Y:S01]  /*2320*/  FSEL R37, R81, R20, P6 ;  /* 0x0000001451257208 */ /* 0x000fe20003000000 */
[----:B------:R-:W-:Y:S01]  /*2330*/  FMUL R75, R12, 0.25 ;  /* 0x3e8000000c4b7820 */ /* 0x000fe20000400000 */
[----:B------:R-:W-:Y:S01]  /*2340*/  FSEL R79, R40, R5, P6 ;  /* 0x00000005284f7208 */ /* 0x000fe20003000000 */
[----:B------:R-:W-:Y:S01]  /*2350*/  FADD R18, R10, R10 ;  /* 0x0000000a0a127221 */ /* 0x000fe20000000000 */
[----:B------:R-:W-:Y:S01]  /*2360*/  FSETP.GT.AND P5, PT, |R12|, 8.50705917302346158658e+37, PT ;  /* 0x7e8000000c00780b */ /* 0x000fe20003fa4200 */
[----:B------:R-:W-:Y:S01]  /*2370*/  FMUL R71, R22, 0.25 ;  /* 0x3e80000016477820 */ /* 0x000fe20000400000 */
[----:B------:R-:W-:Y:S01]  /*2380*/  FSEL R40, R76, R19, P4 ;  /* 0x000000134c287208 */ /* 0x000fe20002000000 */
[----:B------:R-:W-:Y:S01]  /*2390*/  @!P2 FMUL R37, R37, 16777216 ;  /* 0x4b8000002525a820 */ /* 0x000fe20000400000 */
[----:B------:R-:W-:Y:S01]  /*23a0*/  FSEL R62, R62, R9, P4 ;  /* 0x000000093e3e7208 */ /* 0x000fe20002000000 */
[----:B------:R-:W-:Y:S01]  /*23b0*/  @!P2 FMUL R79, R79, 16777216 ;  /* 0x4b8000004f4fa820 */ /* 0x000fe20000400000 */
[----:B------:R-:W-:Y:S01]  /*23c0*/  FSETP.GT.AND P4, PT, |R22|, 8.50705917302346158658e+37, PT ;  /* 0x7e8000001600780b */ /* 0x000fe20003f84200 */
[----:B------:R-:W-:Y:S01]  /*23d0*/  FMUL R77, R18, 0.25 ;  /* 0x3e800000124d7820 */ /* 0x000fe20000400000 */
[----:B0-----:R-:W-:Y:S01]  /*23e0*/  FMUL R45, R78, R45 ;  /* 0x0000002d4e2d7220 */ /* 0x001fe20000400000 */
[----:B------:R-:W-:Y:S01]  /*23f0*/  FSEL R26, R75, R12, P5 ;  /* 0x0000000c4b1a7208 */ /* 0x000fe20002800000 */
[----:B-1----:R-:W-:Y:S01]  /*2400*/  FMUL R43, R43, R70 ;  /* 0x000000462b2b7220 */ /* 0x002fe20000400000 */
[----:B------:R-:W-:Y:S01]  /*2410*/  FSETP.GT.AND P2, PT, |R18|, 8.50705917302346158658e+37, PT ;  /* 0x7e8000001200780b */ /* 0x000fe20003f44200 */
[----:B------:R0:W1:Y:S01]  /*2420*/  MUFU.RCP R69, R25 ;  /* 0x0000001900457308 */ /* 0x0000620000001000 */
[----:B------:R-:W-:Y:S01]  /*2430*/  FSETP.GEU.AND P6, PT, |R19|, 1.175494350822287508e-38, PT ;  /* 0x008000001300780b */ /* 0x000fe20003fce200 */
[----:B------:R-:W-:Y:S01]  /*2440*/  @!P3 FMUL R26, R26, 16777216 ;  /* 0x4b8000001a1ab820 */ /* 0x000fe20000400000 */
[----:B------:R-:W-:-:S02]  /*2450*/  FSEL R73, R71, R22, P4 ;  /* 0x0000001647497208 */ /* 0x000fc40002000000 */
[----:B------:R-:W-:Y:S02]  /*2460*/  FSEL R78, R63, R8, P4 ;  /* 0x000000083f4e7208 */ /* 0x000fe40002000000 */
[----:B------:R-:W-:Y:S01]  /*2470*/  FSETP.GEU.AND P4, PT, |R22|, 1.175494350822287508e-38, PT ;  /* 0x008000001600780b */ /* 0x000fe20003f8e200 */
[----:B------:R2:W-:Y:S01]  /*2480*/  MUFU.RCP R80, R26 ;  /* 0x0000001a00507308 */ /* 0x0005e20000001000 */
[----:B------:R-:W-:Y:S01]  /*2490*/  FSEL R70, R77, R18, P2 ;  /* 0x000000124d467208 */ /* 0x000fe20001000000 */
[----:B0-----:R-:W-:Y:S01]  /*24a0*/  FADD R25, R12, R12 ;  /* 0x0000000c0c197221 */ /* 0x001fe20000000000 */
[----:B------:R-:W-:Y:S02]  /*24b0*/  FSEL R74, R65, R10, P2 ;  /* 0x0000000a414a7208 */ /* 0x000fe40001000000 */
[----:B------:R-:W-:Y:S01]  /*24c0*/  FSETP.GEU.AND P2, PT, |R18|, 1.175494350822287508e-38, PT ;  /* 0x008000001200780b */ /* 0x000fe20003f4e200 */
[----:B------:R-:W-:Y:S01]  /*24d0*/  @!P6 FMUL R40, R40, 16777216 ;  /* 0x4b8000002828e820 */ /* 0x000fe20000400000 */
[----:B------:R-:W-:Y:S01]  /*24e0*/  FSEL R83, R36, R31, P5 ;  /* 0x0000001f24537208 */ /* 0x000fe20002800000 */
[----:B------:R-:W-:Y:S01]  /*24f0*/  @!P6 FMUL R62, R62, 16777216 ;  /* 0x4b8000003e3ee820 */ /* 0x000fe20000400000 */
[----:B--2---:R-:W-:Y:S01]  /*2500*/  FADD R26, R21, R21 ;  /* 0x00000015151a7221 */ /* 0x004fe20000000000 */
[C---:B------:R-:W-:Y:S01]  /*2510*/  FSETP.GEU.AND P5, PT, |R25|.reuse, 1.175494350822287508e-38, PT ;  /* 0x008000001900780b */ /* 0x040fe20003fae200 */
[----:B------:R-:W-:Y:S01]  /*2520*/  FMUL R66, R25, 0.25 ;  /* 0x3e80000019427820 */ /* 0x000fe20000400000 */
[----:B------:R-:W-:Y:S01]  /*2530*/  @!P3 FMUL R83, R83, 16777216 ;  /* 0x4b8000005353b820 */ /* 0x000fe20000400000 */
[----:B------:R-:W-:Y:S01]  /*2540*/  FSETP.NEU.AND P3, PT, R6, RZ, PT ;  /* 0x000000ff0600720b */ /* 0x000fe20003f6d000 */
[----:B------:R-:W-:Y:S01]  /*2550*/  @!P4 FMUL R73, R73, 16777216 ;  /* 0x4b8000004949c820 */ /* 0x000fe20000400000 */
[----:B------:R-:W-:Y:S01]  /*2560*/  @!P4 FMUL R78, R78, 16777216 ;  /* 0x4b8000004e4ec820 */ /* 0x000fe20000400000 */
[C---:B------:R-:W-:Y:S01]  /*2570*/  FSETP.GEU.AND P6, PT, |R26|.reuse, 1.175494350822287508e-38, PT ;  /* 0x008000001a00780b */ /* 0x040fe20003fce200 */
[----:B------:R-:W-:Y:S01]  /*2580*/  FMUL R67, R26, 0.25 ;  /* 0x3e8000001a437820 */ /* 0x000fe20000400000 */
[----:B------:R-:W-:Y:S01]  /*2590*/  FSETP.GT.AND P4, PT, |R25|, 8.50705917302346158658e+37, PT ;  /* 0x7e8000001900780b */ /* 0x000fe20003f84200 */
[----:B------:R-:W-:Y:S01]  /*25a0*/  @!P2 FMUL R70, R70, 16777216 ;  /* 0x4b8000004646a820 */ /* 0x000fe20000400000 */
[----:B------:R-:W-:Y:S01]  /*25b0*/  @!P2 FMUL R74, R74, 16777216 ;  /* 0x4b8000004a4aa820 */ /* 0x000fe20000400000 */
[----:B------:R-:W-:Y:S01]  /*25c0*/  FSEL R86, R55, RZ, P3 ;  /* 0x000000ff37567208 */ /* 0x000fe20001800000 */
[----:B------:R0:W-:Y:S01]  /*25d0*/  MUFU.RCP R65, R40 ;  /* 0x0000002800417308 */ /* 0x0001e20000001000 */
[C---:B------:R-:W-:Y:S01]  /*25e0*/  FSETP.GT.AND P2, PT, |R26|.reuse, 8.50705917302346158658e+37, PT ;  /* 0x7e8000001a00780b */ /* 0x040fe20003f44200 */
[----:B------:R-:W-:Y:S01]  /*25f0*/  FADD R87, R26, R26 ;  /* 0x0000001a1a577221 */ /* 0x000fe20000000000 */
[----:B------:R-:W-:Y:S01]  /*2600*/  FSEL R85, R75, R12, P4 ;  /* 0x0000000c4b557208 */ /* 0x000fe20002000000 */
[----:B------:R-:W-:Y:S01]  /*2610*/  FFMA R41, R86, R38, R41 ;  /* 0x0000002656297223 */ /* 0x000fe20000000029 */
[----:B------:R-:W-:Y:S01]  /*2620*/  FSEL R64, R64, R21, P2 ;  /* 0x0000001540407208 */ /* 0x000fe20001000000 */
[----:B------:R-:W-:Y:S01]  /*2630*/  FADD R38, R20, R20 ;  /* 0x0000001414267221 */ /* 0x000fe20000000000 */
[----:B------:R-:W-:Y:S01]  /*2640*/  FSEL R36, R67, R26, P2 ;  /* 0x0000001a43247208 */ /* 0x000fe20001000000 */
[----:B------:R-:W2:Y:S01]  /*2650*/  MUFU.RCP R72, R37 ;  /* 0x0000002500487308 */ /* 0x000ea20000001000 */
[----:B0-----:R-:W-:Y:S01]  /*2660*/  FSEL R40, R66, R25, P4 ;  /* 0x0000001942287208 */ /* 0x001fe20002000000 */
[----:B------:R-:W-:Y:S01]  /*2670*/  @!P6 FMUL R64, R64, 16777216 ;  /* 0x4b8000004040e820 */ /* 0x000fe20000400000 */
[----:B------:R-:W-:Y:S01]  /*2680*/  FSETP.NEU.AND P2, PT, R7, RZ, PT ;  /* 0x000000ff0700720b */ /* 0x000fe20003f4d000 */
[----:B------:R-:W-:Y:S01]  /*2690*/  @!P6 FMUL R36, R36, 16777216 ;  /* 0x4b8000002424e820 */ /* 0x000fe20000400000 */
[----:B------:R-:W-:Y:S01]  /*26a0*/  FSETP.GEU.AND P6, PT, |R38|, 1.175494350822287508e-38, PT ;  /* 0x008000002600780b */ /* 0x000fe20003fce200 */
[----:B------:R-:W-:Y:S01]  /*26b0*/  @!P5 FMUL R40, R40, 16777216 ;  /* 0x4b8000002828d820 */ /* 0x000fe20000400000 */
[----:B------:R-:W-:Y:S01]  /*26c0*/  FSETP.GT.AND P4, PT, |R87|, 8.50705917302346158658e+37, PT ;  /* 0x7e8000005700780b */ /* 0x000fe20003f84200 */
[----:B------:R0:W3:Y:S01]  /*26d0*/  MUFU.RCP R63, R70 ;  /* 0x00000046003f7308 */ /* 0x0000e20000001000 */
[----:B------:R-:W-:Y:S01]  /*26e0*/  FSEL R84, R27, RZ, P2 ;  /* 0x000000ff1b547208 */ /* 0x000fe20001000000 */
[----:B------:R-:W-:Y:S01]  /*26f0*/  @!P5 FMUL R85, R85, 16777216 ;  /* 0x4b8000005555d820 */ /* 0x000fe20000400000 */
[----:B------:R-:W-:Y:S01]  /*2700*/  FSETP.GT.AND P5, PT, |R38|, 8.50705917302346158658e+37, PT ;  /* 0x7e8000002600780b */ /* 0x000fe20003fa4200 */
[----:B-1----:R-:W-:Y:S01]  /*2710*/  FMUL R69, R69, R68 ;  /* 0x0000004445457220 */ /* 0x002fe20000400000 */
[----:B------:R-:W-:Y:S01]  /*2720*/  LOP3.LUT P0, RZ, R61, 0x1f, RZ, 0xc0, !PT ;  /* 0x0000001f3dff7812 */ /* 0x000fe2000780c0ff */
[----:B------:R-:W-:Y:S01]  /*2730*/  FFMA R27, R34, R84, R17 ;  /* 0x00000054221b7223 */ /* 0x000fe20000000011 */
[----:B--2---:R-:W-:Y:S01]  /*2740*/  FMUL R72, R72, R79 ;  /* 0x0000004f48487220 */ /* 0x004fe20000400000 */
[----:B------:R1:W2:Y:S01]  /*2750*/  MUFU.RCP R82, R40 ;  /* 0x0000002800527308 */ /* 0x0002a20000001000 */
[----:B0-----:R-:W-:Y:S01]  /*2760*/  FMUL R70, R87, 0.25 ;  /* 0x3e80000057467820 */ /* 0x001fe20000400000 */
[----:B------:R-:W-:Y:S01]  /*2770*/  FSEL R79, R67, R26, P4 ;  /* 0x0000001a434f7208 */ /* 0x000fe20002000000 */
[----:B------:R-:W-:Y:S01]  /*2780*/  FADD R34, R18, R18 ;  /* 0x0000001212227221 */ /* 0x000fe20000000000 */
[----:B------:R-:W-:Y:S01]  /*2790*/  FSEL R81, R81, R20, P5 ;  /* 0x0000001451517208 */ /* 0x000fe20002800000 */
[----:B------:R-:W-:Y:S01]  /*27a0*/  FFMA R39, R84, R58, R39 ;  /* 0x0000003a54277223 */ /* 0x000fe20000000027 */
[----:B------:R-:W-:Y:S01]  /*27b0*/  FSEL R70, R70, R87, P4 ;  /* 0x0000005746467208 */ /* 0x000fe20002000000 */
[----:B---3--:R-:W-:Y:S01]  /*27c0*/  FMUL R63, R63, R74 ;  /* 0x0000004a3f3f7220 */ /* 0x008fe20000400000 */
[----:B------:R0:W3:Y:S01]  /*27d0*/  MUFU.RCP R37, R73 ;  /* 0x0000004900257308 */ /* 0x0000e20000001000 */
[----:B-1----:R-:W-:Y:S01]  /*27e0*/  FFMA R40, R35, R86, R16 ;  /* 0x0000005623287223 */ /* 0x002fe20000000010 */
[----:B------:R-:W-:Y:S01]  /*27f0*/  FADD R35, R19, R19 ;  /* 0x0000001313237221 */ /* 0x000fe20000000000 */
[----:B------:R-:W-:Y:S01]  /*2800*/  @!P6 FMUL R81, R81, 16777216 ;  /* 0x4b8000005151e820 */ /* 0x000fe20000400000 */
[----:B------:R-:W-:Y:S01]  /*2810*/  FMUL R65, R65, R62 ;  /* 0x0000003e41417220 */ /* 0x000fe20000400000 */
[----:B------:R-:W-:Y:S01]  /*2820*/  FMUL R67, R34, 0.25 ;  /* 0x3e80000022437820 */ /* 0x000fe20000400000 */
[C---:B------:R-:W-:Y:S01]  /*2830*/  FMUL R74, R35.reuse, 0.25 ;  /* 0x3e800000234a7820 */ /* 0x040fe20000400000 */
[----:B------:R-:W-:Y:S01]  /*2840*/  FSETP.GEU.AND P4, PT, |R35|, 1.175494350822287508e-38, PT ;  /* 0x008000002300780b */ /* 0x000fe20003f8e200 */
[----:B------:R1:W4:Y:S01]  /*2850*/  MUFU.RCP R75, R36 ;  /* 0x00000024004b7308 */ /* 0x0003220000001000 */
[----:B0-----:R-:W-:Y:S01]  /*2860*/  FMUL R73, R80, R83 ;  /* 0x0000005350497220 */ /* 0x001fe20000400000 */
[----:B------:R-:W-:Y:S01]  /*2870*/  FMUL R83, R38, 0.25 ;  /* 0x3e80000026537820 */ /* 0x000fe20000400000 */
[----:B--2---:R-:W-:Y:S01]  /*2880*/  FMUL R58, R82, R85 ;  /* 0x00000055523a7220 */ /* 0x004fe20000400000 */
[C---:B------:R-:W-:Y:S01]  /*2890*/  FSETP.GEU.AND P2, PT, |R87|.reuse, 1.175494350822287508e-38, PT ;  /* 0x008000005700780b */ /* 0x040fe20003f4e200 */
[----:B------:R0:W-:Y:S01]  /*28a0*/  @!P0 STS [R13+UR4+0x400], R87 ;  /* 0x000400570d008988 */ /* 0x0001e20008000804 */
[----:B------:R-:W-:Y:S01]  /*28b0*/  FSETP.NEU.AND P3, PT, R87, RZ, PT ;  /* 0x000000ff5700720b */ /* 0x000fe20003f6d000 */
[----:B---3--:R-:W-:Y:S01]  /*28c0*/  FMUL R62, R37, R78 ;  /* 0x0000004e253e7220 */ /* 0x008fe20000400000 */
[----:B------:R-:W-:Y:S01]  /*28d0*/  FSEL R55, R83, R38, P5 ;  /* 0x0000002653377208 */ /* 0x000fe20002800000 */
[----:B------:R-:W-:Y:S01]  /*28e0*/  FADD R37, R22, R22 ;  /* 0x0000001616257221 */ /* 0x000fe20000000000 */
[----:B------:R-:W-:Y:S01]  /*28f0*/  FSETP.GT.AND P5, PT, |R35|, 8.50705917302346158658e+37, PT ;  /* 0x7e8000002300780b */ /* 0x000fe20003fa4200 */
[----:B-1----:R-:W-:Y:S01]  /*2900*/  FADD R36, R25, R25 ;  /* 0x0000001919247221 */ /* 0x002fe20000000000 */
[----:B------:R-:W-:Y:S01]  /*2910*/  FADD R86, R38, R38 ;  /* 0x0000002626567221 */ /* 0x000fe20000000000 */
[----:B------:R-:W-:Y:S01]  /*2920*/  @!P6 FMUL R55, R55, 16777216 ;  /* 0x4b8000003737e820 */ /* 0x000fe20000400000 */
[----:B------:R-:W-:Y:S01]  /*2930*/  FSETP.GEU.AND P6, PT, |R34|, 1.175494350822287508e-38, PT ;  /* 0x008000002200780b */ /* 0x000fe20003fce200 */
[----:B----4-:R-:W-:Y:S01]  /*2940*/  FMUL R75, R75, R64 ;  /* 0x000000404b4b7220 */ /* 0x010fe20000400000 */
[----:B------:R-:W-:Y:S01]  /*2950*/  FSEL R68, R74, R35, P5 ;  /* 0x000000234a447208 */ /* 0x000fe20002800000 */
[----:B------:R-:W-:Y:S01]  /*2960*/  FMUL R64, R37, 0.25 ;  /* 0x3e80000025407820 */ /* 0x000fe20000400000 */
[----:B------:R-:W-:Y:S01]  /*2970*/  FSEL R85, R76, R19, P5 ;  /* 0x000000134c557208 */ /* 0x000fe20002800000 */
[----:B------:R1:W2:Y:S01]  /*2980*/  MUFU.RCP R82, R55 ;  /* 0x0000003700527308 */ /* 0x0002a20000001000 */
[----:B------:R-:W-:Y:S01]  /*2990*/  FSETP.GT.AND P5, PT, |R34|, 8.50705917302346158658e+37, PT ;  /* 0x7e8000002200780b */ /* 0x000fe20003fa4200 */
[----:B------:R-:W-:Y:S01]  /*29a0*/  @!P4 FMUL R68, R68, 16777216 ;  /* 0x4b8000004444c820 */ /* 0x000fe20000400000 */
[----:B------:R-:W-:Y:S01]  /*29b0*/  @!P0 STS [R13+UR4+0x440], R86 ;  /* 0x000440560d008988 */ /* 0x000fe20008000804 */
[----:B------:R-:W-:Y:S01]  /*29c0*/  @!P4 FMUL R85, R85, 16777216 ;  /* 0x4b8000005555c820 */ /* 0x000fe20000400000 */
[----:B------:R-:W-:Y:S01]  /*29d0*/  FSETP.GEU.AND P4, PT, |R37|, 1.175494350822287508e-38, PT ;  /* 0x008000002500780b */ /* 0x000fe20003f8e200 */
[----:B------:R-:W-:Y:S01]  /*29e0*/  @!P2 FMUL R70, R70, 16777216 ;  /* 0x4b8000004646a820 */ /* 0x000fe20000400000 */
[----:B------:R-:W-:Y:S01]  /*29f0*/  FSEL R76, R67, R34, P5 ;  /* 0x00000022434c7208 */ /* 0x000fe20002800000 */
[----:B------:R-:W3:Y:S01]  /*2a00*/  MUFU.RCP R68, R68 ;  /* 0x0000004400447308 */ /* 0x000ee20000001000 */
[----:B0-----:R-:W-:Y:S01]  /*2a10*/  FSEL R87, R77, R18, P5 ;  /* 0x000000124d577208 */ /* 0x001fe20002800000 */
[----:B-1----:R-:W-:Y:S01]  /*2a20*/  FMUL R55, R36, 0.25 ;  /* 0x3e80000024377820 */ /* 0x002fe20000400000 */
[----:B------:R-:W-:Y:S01]  /*2a30*/  FSETP.GT.AND P5, PT, |R37|, 8.50705917302346158658e+37, PT ;  /* 0x7e8000002500780b */ /* 0x000fe20003fa4200 */
[----:B------:R-:W-:Y:S01]  /*2a40*/  @!P6 FMUL R76, R76, 16777216 ;  /* 0x4b8000004c4ce820 */ /* 0x000fe20000400000 */
[----:B------:R-:W-:Y:S01]  /*2a50*/  @!P2 FMUL R79, R79, 16777216 ;  /* 0x4b8000004f4fa820 */ /* 0x000fe20000400000 */
[----:B------:R-:W-:Y:S01]  /*2a60*/  @!P6 FMUL R87, R87, 16777216 ;  /* 0x4b8000005757e820 */ /* 0x000fe20000400000 */
[----:B------:R-:W-:Y:S01]  /*2a70*/  FSETP.GEU.AND P6, PT, |R36|, 1.175494350822287508e-38, PT ;  /* 0x008000002400780b */ /* 0x000fe20003fce200 */
[----:B--2---:R-:W-:Y:S01]  /*2a80*/  FMUL R82, R82, R81 ;  /* 0x0000005152527220 */ /* 0x004fe20000400000 */
[----:B------:R-:W-:Y:S01]  /*2a90*/  FSEL R78, R64, R37, P5 ;  /* 0x00000025404e7208 */ /* 0x000fe20002800000 */
[----:B------:R-:W0:Y:S01]  /*2aa0*/  MUFU.RCP R70, R70 ;  /* 0x0000004600467308 */ /* 0x000e220000001000 */
[----:B------:R-:W-:Y:S01]  /*2ab0*/  FSEL R80, R71, R22, P5 ;  /* 0x0000001647507208 */ /* 0x000fe20002800000 */
[C---:B------:R-:W-:Y:S01]  /*2ac0*/  FADD R90, R36.reuse, R36 ;  /* 0x00000024245a7221 */ /* 0x040fe20000000000 */
[----:B------:R-:W-:Y:S01]  /*2ad0*/  FSETP.GT.AND P5, PT, |R36|, 8.50705917302346158658e+37, PT ;  /* 0x7e8000002400780b */ /* 0x000fe20003fa4200 */
[----:B------:R-:W-:Y:S01]  /*2ae0*/  @!P4 FMUL R78, R78, 16777216 ;  /* 0x4b8000004e4ec820 */ /* 0x000fe20000400000 */
[----:B---3--:R-:W-:Y:S01]  /*2af0*/  FMUL R81, R68, R85 ;  /* 0x0000005544517220 */ /* 0x008fe20000400000 */
[----:B------:R-:W-:Y:S01]  /*2b00*/  @!P4 FMUL R80, R80, 16777216 ;  /* 0x4b8000005050c820 */ /* 0x000fe20000400000 */
[----:B------:R-:W-:Y:S01]  /*2b10*/  FSEL R84, R55, R36, P5 ;  /* 0x0000002437547208 */ /* 0x000fe20002800000 */
[----:B------:R1:W2:Y:S01]  /*2b20*/  MUFU.RCP R71, R78 ;  /* 0x0000004e00477308 */ /* 0x0002a20000001000 */
[----:B------:R-:W-:Y:S01]  /*2b30*/  FSEL R89, R66, R25, P5 ;  /* 0x0000001942597208 */ /* 0x000fe20002800000 */
[C---:B------:R-:W-:Y:S01]  /*2b40*/  FMUL R66, R86.reuse, 0.25 ;  /* 0x3e80000056427820 */ /* 0x040fe20000400000 */
[----:B------:R-:W-:Y:S01]  /*2b50*/  FSETP.GEU.AND P5, PT, |R86|, 1.175494350822287508e-38, PT ;  /* 0x008000005600780b */ /* 0x000fe20003fae200 */
[----:B------:R-:W-:Y:S01]  /*2b60*/  @!P6 FMUL R84, R84, 16777216 ;  /* 0x4b8000005454e820 */ /* 0x000fe20000400000 */
[C---:B------:R-:W-:Y:S01]  /*2b70*/  FSETP.GT.AND P4, PT, |R86|.reuse, 8.50705917302346158658e+37, PT ;  /* 0x7e8000005600780b */ /* 0x040fe20003f84200 */
[----:B------:R-:W3:Y:S01]  /*2b80*/  SHFL.BFLY PT, R85, R50, 0x8, 0x1f ;  /* 0x0d001f0032557f89 */ /* 0x000ee200000e0000 */
[----:B------:R-:W-:Y:S01]  /*2b90*/  @!P6 FMUL R89, R89, 16777216 ;  /* 0x4b8000005959e820 */ /* 0x000fe20000400000 */
[----:B------:R-:W-:Y:S01]  /*2ba0*/  FSETP.NEU.AND P6, PT, R86, RZ, PT ;  /* 0x000000ff5600720b */ /* 0x000fe20003fcd000 */
[----:B0-----:R-:W-:Y:S01]  /*2bb0*/  FMUL R70, R70, R79 ;  /* 0x0000004f46467220 */ /* 0x001fe20000400000 */
[----:B-1----:R-:W0:Y:S01]  /*2bc0*/  SHFL.BFLY PT, R78, R47, 0x8, 0x1f ;  /* 0x0d001f002f4e7f89 */ /* 0x002e2200000e0000 */
[----:B------:R-:W1:Y:S01]  /*2bd0*/  MUFU.RCP R84, R84 ;  /* 0x0000005400547308 */ /* 0x000e620000001000 */
[----:B------:R-:W-:-:S02]  /*2be0*/  FSEL R77, R66, R86, P4 ;  /* 0x00000056424d7208 */ /* 0x000fc40002000000 */
[----:B------:R-:W4:Y:S01]  /*2bf0*/  SHFL.BFLY PT, R86, R53, 0x8, 0x1f ;  /* 0x0d001f0035567f89 */ /* 0x000f2200000e0000 */
[----:B------:R-:W-:Y:S01]  /*2c00*/  FSETP.NEU.AND P2, PT, R4, RZ, PT ;  /* 0x000000ff0400720b */ /* 0x000fe20003f4d000 */
[----:B--2---:R-:W-:Y:S01]  /*2c10*/  FMUL R68, R71, R80 ;  /* 0x0000005047447220 */ /* 0x004fe20000400000 */
[----:B------:R-:W-:Y:S01]  /*2c20*/  @!P5 FMUL R77, R77, 16777216 ;  /* 0x4b8000004d4dd820 */ /* 0x000fe20000400000 */
[----:B------:R-:W2:Y:S01]  /*2c30*/  SHFL.BFLY PT, R80, R49, 0x8, 0x1f ;  /* 0x0d001f0031507f89 */ /* 0x000ea200000e0000 */
[----:B------:R-:W5:Y:S03]  /*2c40*/  MUFU.RCP R76, R76 ;  /* 0x0000004c004c7308 */ /* 0x000f660000001000 */
[----:B------:R-:W-:Y:S01]  /*2c50*/  @!P0 STS [R13+UR4+0x540], R90 ;  /* 0x0005405a0d008988 */ /* 0x000fe20008000804 */
[----:B-1----:R-:W-:-:S04]  /*2c60*/  FMUL R66, R84, R89 ;  /* 0x0000005954427220 */ /* 0x002fc80000400000 */
[----:B------:R-:W1:Y:S01]  /*2c70*/  MUFU.RCP R71, R77 ;  /* 0x0000004d00477308 */ /* 0x000e620000001000 */
[----:B------:R-:W-:Y:S01]  /*2c80*/  FSEL R84, R83, R38, P4 ;  /* 0x0000002653547208 */ /* 0x000fe20002000000 */
[----:B------:R-:W2:Y:S01]  /*2c90*/  SHFL.BFLY PT, R89, R60, 0x8, 0x1f ;  /* 0x0d001f003c597f89 */ /* 0x000ea200000e0000 */
[----:B------:R-:W-:Y:S01]  /*2ca0*/  FSEL R83, R46, RZ, P2 ;  /* 0x000000ff2e537208 */ /* 0x000fe20001000000 */
[----:B---3--:R-:W-:Y:S01]  /*2cb0*/  FADD R85, R50, R85 ;  /* 0x0000005532557221 */ /* 0x008fe20000000000 */
[----:B------:R-:W-:Y:S01]  /*2cc0*/  FSETP.NEU.AND P2, PT, R5, RZ, PT ;  /* 0x000000ff0500720b */ /* 0x000fe20003f4d000 */
[----:B------:R-:W-:Y:S01]  /*2cd0*/  @!P5 FMUL R84, R84, 16777216 ;  /* 0x4b8000005454d820 */ /* 0x000fe20000400000 */
[----:B0-----:R-:W-:Y:S01]  /*2ce0*/  FADD R78, -R47, R78 ;  /* 0x0000004e2f4e7221 */ /* 0x001fe20000000100 */
[----:B------:R-:W0:Y:S01]  /*2cf0*/  SHFL.BFLY PT, R50, R51, 0x8, 0x1f ;  /* 0x0d001f0033327f89 */ /* 0x000e2200000e0000 */
[----:B------:R-:W-:Y:S01]  /*2d00*/  FSEL R42, R42, RZ, P2 ;  /* 0x000000ff2a2a7208 */ /* 0x000fe20001000000 */
[----:B-----5:R-:W-:Y:S01]  /*2d10*/  FMUL R76, R76, R87 ;  /* 0x000000574c4c7220 */ /* 0x020fe20000400000 */
[C---:B------:R-:W-:Y:S01]  /*2d20*/  FFMA R46, R78.reuse, R83, R47 ;  /* 0x000000534e2e7223 */ /* 0x040fe2000000002f */
[----:B------:R-:W-:Y:S01]  /*2d30*/  FMUL R78, R78, R78 ;  /* 0x0000004e4e4e7220 */ /* 0x000fe20000400000 */
[----:B------:R-:W3:Y:S01]  /*2d40*/  SHFL.BFLY PT, R47, R54, 0x8, 0x1f ;  /* 0x0d001f00362f7f89 */ /* 0x000ee200000e0000 */
[----:B----4-:R-:W-:Y:S01]  /*2d50*/  FADD R79, R53, R86 ;  /* 0x00000056354f7221 */ /* 0x010fe20000000000 */
[----:B-1----:R-:W-:Y:S01]  /*2d60*/  FMUL R71, R71, R84 ;  /* 0x0000005447477220 */ /* 0x002fe20000400000 */
[----:B------:R-:W-:Y:S01]  /*2d70*/  FMUL R78, R33, R78 ;  /* 0x0000004e214e7220 */ /* 0x000fe20000400000 */
[----:B------:R-:W1:Y:S01]  /*2d80*/  SHFL.BFLY PT, R77, R48, 0x8, 0x1f ;  /* 0x0d001f00304d7f89 */ /* 0x000e6200000e0000 */
[----:B------:R-:W-:Y:S01]  /*2d90*/  FSETP.NEU.AND P2, PT, R8, RZ, PT ;  /* 0x000000ff0800720b */ /* 0x000fe20003f4d000 */
[----:B--2---:R-:W-:Y:S01]  /*2da0*/  FADD R80, R49, R80 ;  /* 0x0000005031507221 */ /* 0x004fe20000000000 */
[----:B------:R-:W-:Y:S01]  /*2db0*/  FSETP.NEU.AND P5, PT, R9, RZ, PT ;  /* 0x000000ff0900720b */ /* 0x000fe20003fad000 */
[----:B------:R-:W2:Y:S01]  /*2dc0*/  SHFL.BFLY PT, R84, R59, 0x8, 0x1f ;  /* 0x0d001f003b547f89 */ /* 0x000ea200000e0000 */
[----:B------:R-:W-:Y:S01]  /*2dd0*/  FSEL R49, R43, RZ, P2 ;  /* 0x000000ff2b317208 */ /* 0x000fe20001000000 */
[----:B------:R-:W-:Y:S01]  /*2de0*/  FFMA R83, R83, R78, R80 ;  /* 0x0000004e53537223 */ /* 0x000fe20000000050 */
[----:B------:R-:W-:Y:S01]  /*2df0*/  FSEL R44, R44, RZ, P5 ;  /* 0x000000ff2c2c7208 */ /* 0x000fe20002800000 */
[----:B------:R-:W4:Y:S01]  /*2e00*/  SHFL.BFLY PT, R33, R52, 0x8, 0x1f ;  /* 0x0d001f0034217f89 */ /* 0x000f2200000e0000 */
[----:B------:R-:W-:Y:S01]  /*2e10*/  FSETP.NEU.AND P5, PT, R12, RZ, PT ;  /* 0x000000ff0c00720b */ /* 0x000fe20003fad000 */
[----:B------:R-:W-:Y:S01]  /*2e20*/  FADD R60, R60, R89 ;  /* 0x000000593c3c7221 */ /* 0x000fe20000000000 */
[----:B------:R-:W-:Y:S01]  /*2e30*/  FSETP.NEU.AND P4, PT, R10, RZ, PT ;  /* 0x000000ff0a00720b */ /* 0x000fe20003f8d000 */
[----:B------:R-:W5:Y:S01]  /*2e40*/  SHFL.BFLY PT, R86, R57, 0x8, 0x1f ;  /* 0x0d001f0039567f89 */ /* 0x000f6200000e0000 */
[----:B------:R-:W-:Y:S01]  /*2e50*/  FSEL R53, R73, RZ, P5 ;  /* 0x000000ff49357208 */ /* 0x000fe20002800000 */
[----:B0-----:R-:W-:-:S02]  /*2e60*/  FADD R50, -R51, R50 ;  /* 0x0000003233327221 */ /* 0x001fc40000000100 */
[----:B------:R-:W0:Y:S01]  /*2e70*/  SHFL.BFLY PT, R87, R56, 0x8, 0x1f ;  /* 0x0d001f0038577f89 */ /* 0x000e2200000e0000 */
[----:B------:R-:W-:Y:S02]  /*2e80*/  FSETP.NEU.AND P5, PT, R26, RZ, PT ;  /* 0x000000ff1a00720b */ /* 0x000fe40003fad000 */
[----:B------:R-:W-:Y:S01]  /*2e90*/  FSEL R45, R45, RZ, P4 ;  /* 0x000000ff2d2d7208 */ /* 0x000fe20002000000 */
[----:B---3--:R-:W-:Y:S01]  /*2ea0*/  FADD R47, -R54, R47 ;  /* 0x0000002f362f7221 */ /* 0x008fe20000000100 */
[----:B------:R-:W-:Y:S01]  /*2eb0*/  FSETP.NEU.AND P4, PT, R21, RZ, PT ;  /* 0x000000ff1500720b */ /* 0x000fe20003f8d000 */
[----:B------:R-:W-:Y:S01]  /*2ec0*/  FFMA R51, R50, R44, R51 ;  /* 0x0000002c32337223 */ /* 0x000fe20000000033 */
[----:B------:R-:W-:Y:S01]  /*2ed0*/  FSETP.NEU.AND P2, PT, R20, RZ, PT ;  /* 0x000000ff1400720b */ /* 0x000fe20003f4d000 */
[C---:B------:R-:W-:Y:S01]  /*2ee0*/  FFMA R54, R47.reuse, R49, R54 ;  /* 0x000000312f367223 */ /* 0x040fe20000000036 */
[----:B------:R-:W-:Y:S01]  /*2ef0*/  FMUL R47, R47, R47 ;  /* 0x0000002f2f2f7220 */ /* 0x000fe20000400000 */
[----:B-1----:R-:W-:Y:S01]  /*2f00*/  FADD R77, -R48, R77 ;  /* 0x0000004d304d7221 */ /* 0x002fe20000000100 */
[----:B------:R-:W-:Y:S01]  /*2f10*/  FSEL R69, R69, RZ, P4 ;  /* 0x000000ff45457208 */ /* 0x000fe20002000000 */
[----:B--2---:R-:W-:Y:S01]  /*2f20*/  FADD R84, R59, R84 ;  /* 0x000000543b547221 */ /* 0x004fe20000000000 */
[----:B------:R-:W-:Y:S01]  /*2f30*/  FMUL R47, R30, R47 ;  /* 0x0000002f1e2f7220 */ /* 0x000fe20000400000 */
[C---:B------:R-:W-:Y:S01]  /*2f40*/  FFMA R48, R77.reuse, R42, R48 ;  /* 0x0000002a4d307223 */ /* 0x040fe20000000030 */
[----:B------:R-:W-:Y:S01]  /*2f50*/  FMUL R77, R77, R77 ;  /* 0x0000004d4d4d7220 */ /* 0x000fe20000400000 */
[----:B----4-:R-:W-:Y:S01]  /*2f60*/  FADD R43, -R52, R33 ;  /* 0x00000021342b7221 */ /* 0x010fe20000000100 */
[----:B------:R-:W-:Y:S01]  /*2f70*/  FMUL R33, R50, R50 ;  /* 0x0000003232217220 */ /* 0x000fe20000400000 */
[----:B------:R-:W-:Y:S01]  /*2f80*/  FFMA R73, R49, R47, R84 ;  /* 0x0000002f31497223 */ /* 0x000fe20000000054 */
[----:B------:R-:W-:Y:S01]  /*2f90*/  FADD R84, R35, R35 ;  /* 0x0000002323547221 */ /* 0x000fe20000000000 */
[----:B-----5:R-:W-:Y:S01]  /*2fa0*/  FADD R86, -R57, R86 ;  /* 0x0000005639567221 */ /* 0x020fe20000000100 */
[----:B------:R-:W-:Y:S01]  /*2fb0*/  FMUL R77, R32, R77 ;  /* 0x0000004d204d7220 */ /* 0x000fe20000400000 */
[----:B------:R-:W-:Y:S01]  /*2fc0*/  FMUL R33, R28, R33 ;  /* 0x000000211c217220 */ /* 0x000fe20000400000 */
[----:B------:R-:W-:Y:S01]  /*2fd0*/  FMUL R32, R43, R43 ;  /* 0x0000002b2b207220 */ /* 0x000fe20000400000 */
[C---:B------:R-:W-:Y:S01]  /*2fe0*/  FFMA R57, R86.reuse, R53, R57 ;  /* 0x0000003556397223 */ /* 0x040fe20000000039 */
[----:B------:R-:W-:Y:S01]  /*2ff0*/  FSEL R28, R75, RZ, P5 ;  /* 0x000000ff4b1c7208 */ /* 0x000fe20002800000 */
[----:B------:R-:W-:Y:S01]  /*3000*/  FMUL R86, R86, R86 ;  /* 0x0000005656567220 */ /* 0x000fe20000400000 */
[----:B------:R-:W-:Y:S01]  /*3010*/  FSETP.NEU.AND P5, PT, R38, RZ, PT ;  /* 0x000000ff2600720b */ /* 0x000fe20003fad000 */
[----:B------:R-:W-:Y:S01]  /*3020*/  FMUL R32, R29, R32 ;  /* 0x000000201d207220 */ /* 0x000fe20000400000 */
[----:B------:R-:W-:Y:S01]  /*3030*/  FSEL R75, R72, RZ, P2 ;  /* 0x000000ff484b7208 */ /* 0x000fe20001000000 */
[----:B------:R-:W-:Y:S01]  /*3040*/  FMUL R86, R31, R86 ;  /* 0x000000561f567220 */ /* 0x000fe20000400000 */
[----:B------:R-:W-:Y:S01]  /*3050*/  FSETP.NEU.AND P4, PT, R19, RZ, PT ;  /* 0x000000ff1300720b */ /* 0x000fe20003f8d000 */
[C---:B------:R-:W-:Y:S01]  /*3060*/  FMUL R30, R84.reuse, 0.25 ;  /* 0x3e800000541e7820 */ /* 0x040fe20000400000 */
[----:B------:R-:W-:Y:S01]  /*3070*/  FSETP.GEU.AND P2, PT, |R84|, 1.175494350822287508e-38, PT ;  /* 0x008000005400780b */ /* 0x000fe20003f4e200 */
[----:B------:R-:W-:Y:S01]  /*3080*/  FFMA R80, R42, R77, R85 ;  /* 0x0000004d2a507223 */ /* 0x000fe20000000055 */
[----:B------:R-:W-:Y:S01]  /*3090*/  FSEL R29, R82, RZ, P5 ;  /* 0x000000ff521d7208 */ /* 0x000fe20002800000 */
[----:B------:R-:W-:Y:S01]  /*30a0*/  FADD R85, R34, R34 ;  /* 0x0000002222557221 */ /* 0x000fe20000000000 */
[----:B------:R-:W-:Y:S01]  /*30b0*/  FSETP.GT.AND P5, PT, |R84|, 8.50705917302346158658e+37, PT ;  /* 0x7e8000005400780b */ /* 0x000fe20003fa4200 */
[----:B------:R-:W-:Y:S01]  /*30c0*/  FFMA R77, R53, R86, R60 ;  /* 0x00000056354d7223 */ /* 0x000fe2000000003c */
[----:B------:R-:W-:Y:S01]  /*30d0*/  FSEL R72, R65, RZ, P4 ;  /* 0x000000ff41487208 */ /* 0x000fe20002000000 */
[----:B0-----:R-:W-:Y:S01]  /*30e0*/  FADD R56, R56, R87 ;  /* 0x0000005738387221 */ /* 0x001fe20000000000 */
[----:B------:R-:W-:Y:S01]  /*30f0*/  FSETP.NEU.AND P4, PT, R35, RZ, PT ;  /* 0x000000ff2300720b */ /* 0x000fe20003f8d000 */
[----:B------:R-:W-:Y:S01]  /*3100*/  FADD R86, R37, R37 ;  /* 0x0000002525567221 */ /* 0x000fe20000000000 */
[----:B------:R-:W-:Y:S01]  /*3110*/  FSEL R47, R30, R84, P5 ;  /* 0x000000541e2f7208 */ /* 0x000fe20002800000 */
[----:B------:R-:W-:Y:S01]  /*3120*/  FFMA R78, R45, R32, R56 ;  /* 0x000000202d4e7223 */ /* 0x000fe20000000038 */
[----:B------:R-:W-:Y:S01]  /*3130*/  FSEL R60, R74, R35, P5 ;  /* 0x000000234a3c7208 */ /* 0x000fe20002800000 */
[----:B------:R-:W-:Y:S01]  /*3140*/  FMUL R56, R85, 0.25 ;  /* 0x3e80000055387820 */ /* 0x000fe20000400000 */
[----:B------:R-:W-:Y:S01]  /*3150*/  FSETP.NEU.AND P5, PT, R18, RZ, PT ;  /* 0x000000ff1200720b */ /* 0x000fe20003fad000 */
[----:B------:R-:W-:Y:S01]  /*3160*/  @!P2 FMUL R47, R47, 16777216 ;  /* 0x4b8000002f2fa820 */ /* 0x000fe20000400000 */
[----:B------:R-:W-:Y:S01]  /*3170*/  FSEL R30, R81, RZ, P4 ;  /* 0x000000ff511e7208 */ /* 0x000fe20002000000 */
[----:B------:R-:W-:Y:S01]  /*3180*/  @!P2 FMUL R60, R60, 16777216 ;  /* 0x4b8000003c3ca820 */ /* 0x000fe20000400000 */
[----:B------:R-:W-:Y:S01]  /*3190*/  FSETP.GEU.AND P4, PT, |R85|, 1.175494350822287508e-38, PT ;  /* 0x008000005500780b */ /* 0x000fe20003f8e200 */
[----:B------:R-:W-:Y:S01]  /*31a0*/  FMUL R74, R86, 0.25 ;  /* 0x3e800000564a7820 */ /* 0x000fe20000400000 */
[----:B------:R-:W-:Y:S01]  /*31b0*/  FSEL R63, R63, RZ, P5 ;  /* 0x000000ff3f3f7208 */ /* 0x000fe20002800000 */
[----:B------:R-:W-:Y:S01]  /*31c0*/  FADD R32, R7, R7 ;  /* 0x0000000707207221 */ /* 0x000fe20000000000 */
[----:B------:R-:W-:Y:S01]  /*31d0*/  FSETP.NEU.AND P5, PT, R34, RZ, PT ;  /* 0x000000ff2200720b */ /* 0x000fe20003fad000 */
[----:B------:R-:W-:Y:S01]  /*31e0*/  FFMA R52, R43, R45, R52 ;  /* 0x0000002d2b347223 */ /* 0x000fe20000000034 */
[----:B------:R-:W-:Y:S01]  /*31f0*/  FSETP.GT.AND P2, PT, |R85|, 8.50705917302346158658e+37, PT ;  /* 0x7e8000005500780b */ /* 0x000fe20003f44200 */
[----:B------:R-:W-:Y:S01]  /*3200*/  FMUL R43, R32, 0.25 ;  /* 0x3e800000202b7820 */ /* 0x000fe20000400000 */
[----:B------:R-:W-:Y:S01]  /*3210*/  FSEL R31, R76, RZ, P5 ;  /* 0x000000ff4c1f7208 */ /* 0x000fe20002800000 */
[----:B------:R-:W-:Y:S01]  /*3220*/  FFMA R79, R44, R33, R79 ;  /* 0x000000212c4f7223 */ /* 0x000fe2000000004f */
[----:B------:R-:W-:Y:S01]  /*3230*/  FSEL R56, R56, R85, P2 ;  /* 0x0000005538387208 */ /* 0x000fe20001000000 */
[----:B------:R-:W-:Y:S01]  /*3240*/  FADD R44, R32, R32 ;  /* 0x00000020202c7221 */ /* 0x000fe20000000000 */
[----:B------:R-:W-:Y:S01]  /*3250*/  FSEL R50, R67, R34, P2 ;  /* 0x0000002243327208 */ /* 0x000fe20001000000 */
[----:B------:R0:W-:Y:S01]  /*3260*/  @!P0 STS [R13+UR4+0x480], R84 ;  /* 0x000480540d008988 */ /* 0x0001e20008000804 */
[----:B------:R-:W-:Y:S01]  /*3270*/  FSETP.NEU.AND P5, PT, R22, RZ, PT ;  /* 0x000000ff1600720b */ /* 0x000fe20003fad000 */
[----:B------:R-:W-:Y:S01]  /*3280*/  @!P4 FMUL R56, R56, 16777216 ;  /* 0x4b8000003838c820 */ /* 0x000fe20000400000 */
[----:B------:R-:W-:Y:S01]  /*3290*/  FSETP.GEU.AND P2, PT, |R86|, 1.175494350822287508e-38, PT ;  /* 0x008000005600780b */ /* 0x000fe20003f4e200 */
[----:B------:R-:W-:Y:S01]  /*32a0*/  @!P4 FMUL R50, R50, 16777216 ;  /* 0x4b8000003232c820 */ /* 0x000fe20000400000 */
[----:B------:R-:W-:Y:S01]  /*32b0*/  FSEL R65, R62, RZ, P5 ;  /* 0x000000ff3e417208 */ /* 0x000fe20002800000 */
[----:B------:R-:W-:Y:S01]  /*32c0*/  FADD R62, R6, R6 ;  /* 0x00000006063e7221 */ /* 0x000fe20000000000 */
[----:B------:R-:W-:Y:S01]  /*32d0*/  FSETP.NEU.AND P5, PT, R37, RZ, PT ;  /* 0x000000ff2500720b */ /* 0x000fe20003fad000 */
[----:B------:R-:W-:Y:S01]  /*32e0*/  FMUL R49, R44, 0.25 ;  /* 0x3e8000002c317820 */ /* 0x000fe20000400000 */
[----:B------:R-:W-:Y:S01]  /*32f0*/  FSETP.GT.AND P4, PT, |R86|, 8.50705917302346158658e+37, PT ;  /* 0x7e8000005600780b */ /* 0x000fe20003f84200 */
[----:B------:R-:W-:Y:S01]  /*3300*/  FMUL R81, R62, 0.25 ;  /* 0x3e8000003e517820 */ /* 0x000fe20000400000 */
[----:B------:R-:W-:Y:S01]  /*3310*/  FSEL R42, R68, RZ, P5 ;  /* 0x000000ff442a7208 */ /* 0x000fe20002800000 */
[----:B------:R-:W-:Y:S01]  /*3320*/  FADD R33, R44, R44 ;  /* 0x0000002c2c217221 */ /* 0x000fe20000000000 */
[----:B------:R-:W-:Y:S01]  /*3330*/  FSEL R74, R74, R86, P4 ;  /* 0x000000564a4a7208 */ /* 0x000fe20002000000 */
[----:B------:R-:W1:Y:S01]  /*3340*/  MUFU.RCP R47, R47 ;  /* 0x0000002f002f7308 */ /* 0x000e620000001000 */
[----:B------:R-:W-:Y:S01]  /*3350*/  FSEL R59, R64, R37, P4 ;  /* 0x00000025403b7208 */ /* 0x000fe20002000000 */
[----:B------:R-:W-:Y:S01]  /*3360*/  FMUL R68, R33, 0.25 ;  /* 0x3e80000021447820 */ /* 0x000fe20000400000 */
[----:B------:R-:W-:Y:S01]  /*3370*/  FSETP.NEU.AND P5, PT, R25, RZ, PT ;  /* 0x000000ff1900720b */ /* 0x000fe20003fad000 */
[----:B------:R-:W-:Y:S01]  /*3380*/  @!P2 FMUL R74, R74, 16777216 ;  /* 0x4b8000004a4aa820 */ /* 0x000fe20000400000 */
[----:B------:R-:W-:Y:S01]  /*3390*/  FSETP.GEU.AND P4, PT, |R32|, 1.175494350822287508e-38, PT ;  /* 0x008000002000780b */ /* 0x000fe20003f8e200 */
[----:B------:R-:W-:Y:S01]  /*33a0*/  @!P2 FMUL R59, R59, 16777216 ;  /* 0x4b8000003b3ba820 */ /* 0x000fe20000400000 */
[----:B------:R-:W-:Y:S01]  /*33b0*/  FSEL R64, R58, RZ, P5 ;  /* 0x000000ff3a407208 */ /* 0x000fe20002800000 */
[----:B------:R-:W-:Y:S01]  /*33c0*/  FADD R89, R33, R33 ;  /* 0x0000002121597221 */ /* 0x000fe20000000000 */
[----:B------:R-:W-:Y:S01]  /*33d0*/  FSETP.GT.AND P5, PT, |R32|, 8.50705917302346158658e+37, PT ;  /* 0x7e8000002000780b */ /* 0x000fe20003fa4200 */
[----:B------:R-:W-:Y:S01]  /*33e0*/  @!P0 STS [R13+UR4+0x500], R86 ;  /* 0x000500560d008988 */ /* 0x000fe20008000804 */
[----:B------:R-:W-:Y:S01]  /*33f0*/  FSETP.NEU.AND P2, PT, R36, RZ, PT ;  /* 0x000000ff2400720b */ /* 0x000fe20003f4d000 */
[----:B------:R-:W2:Y:S01]  /*3400*/  MUFU.RCP R74, R74 ;  /* 0x0000004a004a7308 */ /* 0x000ea20000001000 */
[----:B------:R-:W-:Y:S01]  /*3410*/  FSEL R53, R43, R32, P5 ;  /* 0x000000202b357208 */ /* 0x000fe20002800000 */
[----:B------:R-:W-:Y:S01]  /*3420*/  @!P0 STS [R13+UR4+0x4c0], R85 ;  /* 0x0004c0550d008988 */ /* 0x000fe20008000804 */
[----:B------:R-:W-:Y:S01]  /*3430*/  FSEL R58, R24, R7, P5 ;  /* 0x00000007183a7208 */ /* 0x000fe20002800000 */
[----:B-1----:R-:W-:Y:S01]  /*3440*/  FMUL R60, R47, R60 ;  /* 0x0000003c2f3c7220 */ /* 0x002fe20000400000 */
[----:B------:R-:W-:Y:S01]  /*3450*/  FSEL R45, R66, RZ, P2 ;  /* 0x000000ff422d7208 */ /* 0x000fe20001000000 */
[----:B------:R-:W-:Y:S01]  /*3460*/  @!P4 FMUL R53, R53, 16777216 ;  /* 0x4b8000003535c820 */ /* 0x000fe20000400000 */
[----:B------:R-:W-:Y:S01]  /*3470*/  FSETP.GT.AND P2, PT, |R62|, 8.50705917302346158658e+37, PT ;  /* 0x7e8000003e00780b */ /* 0x000fe20003f44200 */
[----:B------:R-:W-:Y:S01]  /*3480*/  @!P4 FMUL R58, R58, 16777216 ;  /* 0x4b8000003a3ac820 */ /* 0x000fe20000400000 */
[----:B------:R-:W-:Y:S01]  /*3490*/  FSETP.GEU.AND P4, PT, |R62|, 1.175494350822287508e-38, PT ;  /* 0x008000003e00780b */ /* 0x000fe20003f8e200 */
[----:B------:R-:W-:Y:S01]  /*34a0*/  FMUL R47, R90, 0.25 ;  /* 0x3e8000005a2f7820 */ /* 0x000fe20000400000 */
[----:B------:R-:W-:Y:S01]  /*34b0*/  FSEL R76, R81, R62, P2 ;  /* 0x0000003e514c7208 */ /* 0x000fe20001000000 */
[----:B------:R-:W1:Y:S01]  /*34c0*/  MUFU.RCP R53, R53 ;  /* 0x0000003500357308 */ /* 0x000e620000001000 */
[----:B------:R-:W-:Y:S01]  /*34d0*/  FSETP.GT.AND P5, PT, |R44|, 8.50705917302346158658e+37, PT ;  /* 0x7e8000002c00780b */ /* 0x000fe20003fa4200 */
[----:B------:R-:W-:Y:S01]  /*34e0*/  @!P0 STS [R13+UR4+0x580], R89 ;  /* 0x000580590d008988 */ /* 0x000fe20008000804 */
[----:B------:R-:W-:Y:S01]  /*34f0*/  FSEL R24, R70, RZ, P3 ;  /* 0x000000ff46187208 */ /* 0x000fe20001800000 */
[----:B--2---:R-:W-:Y:S01]  /*3500*/  FMUL R59, R74, R59 ;  /* 0x0000003b4a3b7220 */ /* 0x004fe20000400000 */
[----:B------:R-:W-:Y:S01]  /*3510*/  FSEL R66, R49, R44, P5 ;  /* 0x0000002c31427208 */ /* 0x000fe20002800000 */
[----:B------:R-:W2:Y:S01]  /*3520*/  SHFL.BFLY PT, R74, R39, 0x8, 0x1f ;  /* 0x0d001f00274a7f89 */ /* 0x000ea200000e0000 */
[----:B------:R-:W-:-:S02]  /*3530*/  FSEL R67, R43, R32, P5 ;  /* 0x000000202b437208 */ /* 0x000fc40002800000 */
[----:B------:R-:W-:Y:S01]  /*3540*/  FSETP.GEU.AND P5, PT, |R33|, 1.175494350822287508e-38, PT ;  /* 0x008000002100780b */ /* 0x000fe20003fae200 */
[----:B------:R-:W-:Y:S01]  /*3550*/  @!P4 FMUL R76, R76, 16777216 ;  /* 0x4b8000004c4cc820 */ /* 0x000fe20000400000 */
[----:B------:R-:W-:Y:S02]  /*3560*/  FSEL R43, R71, RZ, P6 ;  /* 0x000000ff472b7208 */ /* 0x000fe40003000000 */
[----:B------:R-:W-:Y:S02]  /*3570*/  FSETP.GT.AND P6, PT, |R33|, 8.50705917302346158658e+37, PT ;  /* 0x7e8000002100780b */ /* 0x000fe40003fc4200 */
[----:B------:R-:W-:Y:S01]  /*3580*/  FSETP.GEU.AND P3, PT, |R44|, 1.175494350822287508e-38, PT ;  /* 0x008000002c00780b */ /* 0x000fe20003f6e200 */
[----:B------:R-:W3:Y:S01]  /*3590*/  MUFU.RCP R76, R76 ;  /* 0x0000004c004c7308 */ /* 0x000ee20000001000 */
[----:B------:R-:W-:Y:S01]  /*35a0*/  FSEL R70, R68, R33, P6 ;  /* 0x0000002144467208 */ /* 0x000fe20003000000 */
[----:B-1----:R-:W-:Y:S01]  /*35b0*/  FMUL R53, R53, R58 ;  /* 0x0000003a35357220 */ /* 0x002fe20000400000 */
[----:B------:R-:W-:Y:S01]  /*35c0*/  FSEL R71, R49, R44, P6 ;  /* 0x0000002c31477208 */ /* 0x000fe20003000000 */
[----:B------:R-:W-:Y:S01]  /*35d0*/  FADD R49, R62, R62 ;  /* 0x0000003e3e317221 */ /* 0x000fe20000000000 */
[----:B------:R-:W-:Y:S01]  /*35e0*/  FSEL R11, R11, R6, P2 ;  /* 0x000000060b0b7208 */ /* 0x000fe20001000000 */
[----:B------:R-:W-:Y:S01]  /*35f0*/  @!P5 FMUL R70, R70, 16777216 ;  /* 0x4b8000004646d820 */ /* 0x000fe20000400000 */
[----:B------:R-:W-:Y:S01]  /*3600*/  FSETP.NEU.AND P6, PT, R85, RZ, PT ;  /* 0x000000ff5500720b */ /* 0x000fe20003fcd000 */
[----:B------:R-:W-:Y:S01]  /*3610*/  @!P5 FMUL R71, R71, 16777216 ;  /* 0x4b8000004747d820 */ /* 0x000fe20000400000 */
[----:B------:R-:W-:Y:S01]  /*3620*/  FSETP.GEU.AND P5, PT, |R49|, 1.175494350822287508e-38, PT ;  /* 0x008000003100780b */ /* 0x000fe20003fae200 */
[----:B------:R-:W-:Y:S01]  /*3630*/  @!P4 FMUL R11, R11, 16777216 ;  /* 0x4b8000000b0bc820 */ /* 0x000fe20000400000 */
[C---:B------:R-:W-:Y:S01]  /*3640*/  FMUL R82, R49.reuse, 0.25 ;  /* 0x3e80000031527820 */ /* 0x040fe20000400000 */
[----:B------:R-:W-:Y:S01]  /*3650*/  FSETP.GT.AND P2, PT, |R49|, 8.50705917302346158658e+37, PT ;  /* 0x7e8000003100780b */ /* 0x000fe20003f44200 */
[----:B------:R-:W-:Y:S01]  /*3660*/  @!P3 FMUL R66, R66, 16777216 ;  /* 0x4b8000004242b820 */ /* 0x000fe20000400000 */
[----:B------:R-:W-:Y:S01]  /*3670*/  @!P3 FMUL R67, R67, 16777216 ;  /* 0x4b8000004343b820 */ /* 0x000fe20000400000 */
[----:B---3--:R-:W-:Y:S01]  /*3680*/  FMUL R76, R76, R11 ;  /* 0x0000000b4c4c7220 */ /* 0x008fe20000400000 */
[----:B------:R-:W-:Y:S01]  /*3690*/  FADD R11, R49, R49 ;  /* 0x00000031310b7221 */ /* 0x000fe20000000000 */
[----:B------:R-:W-:Y:S01]  /*36a0*/  FSETP.NEU.AND P3, PT, R84, RZ, PT ;  /* 0x000000ff5400720b */ /* 0x000fe20003f6d000 */
[----:B------:R-:W1:Y:S01]  /*36b0*/  MUFU.RCP R70, R70 ;  /* 0x0000004600467308 */ /* 0x000e620000001000 */
[----:B0-----:R-:W-:Y:S01]  /*36c0*/  FSEL R84, R82, R49, P2 ;  /* 0x0000003152547208 */ /* 0x001fe20001000000 */
[----:B------:R-:W-:Y:S01]  /*36d0*/  FMUL R88, R11, 0.25 ;  /* 0x3e8000000b587820 */ /* 0x000fe20000400000 */
[----:B------:R-:W-:Y:S01]  /*36e0*/  FSEL R81, R81, R62, P2 ;  /* 0x0000003e51517208 */ /* 0x000fe20001000000 */
[C---:B------:R-:W-:Y:S01]  /*36f0*/  FADD R91, R11.reuse, R11 ;  /* 0x0000000b0b5b7221 */ /* 0x040fe20000000000 */
[----:B------:R-:W-:Y:S01]  /*3700*/  FSETP.GEU.AND P2, PT, |R11|, 1.175494350822287508e-38, PT ;  /* 0x008000000b00780b */ /* 0x000fe20003f4e200 */
[----:B------:R-:W-:Y:S01]  /*3710*/  @!P5 FMUL R84, R84, 16777216 ;  /* 0x4b8000005454d820 */ /* 0x000fe20000400000 */
[----:B------:R-:W-:Y:S01]  /*3720*/  FSETP.NEU.AND P4, PT, R86, RZ, PT ;  /* 0x000000ff5600720b */ /* 0x000fe20003f8d000 */
[----:B------:R-:W-:Y:S01]  /*3730*/  @!P5 FMUL R81, R81, 16777216 ;  /* 0x4b8000005151d820 */ /* 0x000fe20000400000 */
[----:B------:R-:W-:Y:S01]  /*3740*/  FSETP.GT.AND P5, PT, |R11|, 8.50705917302346158658e+37, PT ;  /* 0x7e8000000b00780b */ /* 0x000fe20003fa4200 */
[----:B------:R-:W0:Y:S01]  /*3750*/  MUFU.RCP R66, R66 ;  /* 0x0000004200427308 */ /* 0x000e220000001000 */
[----:B------:R-:W3:Y:S01]  /*3760*/  SHFL.BFLY PT, R85, R40, 0x8, 0x1f ;  /* 0x0d001f0028557f89 */ /* 0x000ee200000e0000 */
[----:B--2---:R-:W-:Y:S01]  /*3770*/  FADD R39, R39, R74 ;  /* 0x0000004a27277221 */ /* 0x004fe20000000000 */
[----:B------:R-:W-:Y:S01]  /*3780*/  FSEL R58, R88, R11, P5 ;  /* 0x0000000b583a7208 */ /* 0x000fe20002800000 */
[----:B-1----:R-:W-:Y:S01]  /*3790*/  FMUL R70, R70, R71 ;  /* 0x0000004746467220 */ /* 0x002fe20000400000 */
[----:B------:R-:W-:Y:S01]  /*37a0*/  FSEL R59, R59, RZ, P4 ;  /* 0x000000ff3b3b7208 */ /* 0x000fe20002000000 */
[----:B------:R-:W-:Y:S02]  /*37b0*/  @!P0 STS [R13+UR4+0x5c0], R91 ;  /* 0x0005c05b0d008988 */ /* 0x000fe40008000804 */
[----:B------:R-:W1:Y:S01]  /*37c0*/  MUFU.RCP R84, R84 ;  /* 0x0000005400547308 */ /* 0x000e620000001000 */
[----:B------:R-:W-:Y:S01]  /*37d0*/  @!P2 FMUL R58, R58, 16777216 ;  /* 0x4b8000003a3aa820 */ /* 0x000fe20000400000 */
[----:B0-----:R-:W-:-:S06]  /*37e0*/  FMUL R67, R66, R67 ;  /* 0x0000004342437220 */ /* 0x001fcc0000400000 */
[----:B------:R-:W0:Y:S01]  /*37f0*/  MUFU.RCP R58, R58 ;  /* 0x0000003a003a7308 */ /* 0x000e220000001000 */
[----:B-1----:R-:W-:Y:S01]  /*3800*/  FMUL R66, R84, R81 ;  /* 0x0000005154427220 */ /* 0x002fe20000400000 */
[----:B------:R-:W-:Y:S01]  /*3810*/  FSEL R81, R82, R49, P5 ;  /* 0x0000003152517208 */ /* 0x000fe20002800000 */
[----:B---3--:R-:W-:Y:S01]  /*3820*/  FADD R85, -R40, R85 ;  /* 0x0000005528557221 */ /* 0x008fe20000000100 */
[----:B------:R-:W-:-:S03]  /*3830*/  FSETP.GEU.AND P5, PT, |R90|, 1.175494350822287508e-38, PT ;  /* 0x008000005a00780b */ /* 0x000fc60003fae200 */
[----:B------:R-:W-:Y:S01]  /*3840*/  @!P2 FMUL R81, R81, 16777216 ;  /* 0x4b8000005151a820 */ /* 0x000fe20000400000 */
[----:B------:R-:W-:-:S03]  /*3850*/  FSETP.GT.AND P2, PT, |R90|, 8.50705917302346158658e+37, PT ;  /* 0x7e8000005a00780b */ /* 0x000fc60003f44200 */
[----:B0-----:R-:W-:Y:S01]  /*3860*/  FMUL R84, R58, R81 ;  /* 0x000000513a547220 */ /* 0x001fe20000400000 */
[----:B------:R-:W-:Y:S02]  /*3870*/  FSEL R58, R47, R90, P2 ;  /* 0x0000005a2f3a7208 */ /* 0x000fe40001000000 */
[----:B------:R-:W-:Y:S02]  /*3880*/  FSEL R71, R55, R36, P2 ;  /* 0x0000002437477208 */ /* 0x000fe40001000000 */
[----:B------:R-:W-:Y:S01]  /*3890*/  FSEL R47, R60, RZ, P3 ;  /* 0x000000ff3c2f7208 */ /* 0x000fe20001800000 */
[----:B------:R-:W-:Y:S01]  /*38a0*/  @!P5 FMUL R58, R58, 16777216 ;  /* 0x4b8000003a3ad820 */ /* 0x000fe20000400000 */
[----:B------:R-:W-:Y:S01]  /*38b0*/  FSETP.NEU.AND P3, PT, R32, RZ, PT ;  /* 0x000000ff2000720b */ /* 0x000fe20003f6d000 */
[----:B------:R-:W-:Y:S01]  /*38c0*/  @!P5 FMUL R71, R71, 16777216 ;  /* 0x4b8000004747d820 */ /* 0x000fe20000400000 */
[----:B------:R-:W-:Y:S01]  /*38d0*/  FSETP.NEU.AND P2, PT, R44, RZ, PT ;  /* 0x000000ff2c00720b */ /* 0x000fe20003f4d000 */
[C---:B------:R-:W-:Y:S01]  /*38e0*/  FMUL R60, R89.reuse, 0.25 ;  /* 0x3e800000593c7820 */ /* 0x040fe20000400000 */
[----:B------:R-:W-:Y:S01]  /*38f0*/  FSETP.GEU.AND P5, PT, |R89|, 1.175494350822287508e-38, PT ;  /* 0x008000005900780b */ /* 0x000fe20003fae200 */
[----:B------:R-:W0:Y:S01]  /*3900*/  MUFU.RCP R55, R56 ;  /* 0x0000003800377308 */ /* 0x000e220000001000 */
[----:B------:R-:W-:-:S02]  /*3910*/  FSEL R82, R53, RZ, P3 ;  /* 0x000000ff35527208 */ /* 0x000fc40001800000 */
[----:B------:R-:W-:Y:S02]  /*3920*/  FSETP.NEU.AND P3, PT, R33, RZ, PT ;  /* 0x000000ff2100720b */ /* 0x000fe40003f6d000 */
[----:B------:R-:W-:Y:S02]  /*3930*/  FSEL R67, R67, RZ, P2 ;  /* 0x000000ff43437208 */ /* 0x000fe40001000000 */
[----:B------:R-:W-:Y:S01]  /*3940*/  FSETP.GT.AND P2, PT, |R89|, 8.50705917302346158658e+37, PT ;  /* 0x7e8000005900780b */ /* 0x000fe20003f44200 */
[----:B------:R-:W1:Y:S01]  /*3950*/  MUFU.RCP R56, R58 ;  /* 0x0000003a00387308 */ /* 0x000e620000001000 */
[----:B------:R-:W-:Y:S02]  /*3960*/  FSEL R53, R70, RZ, P3 ;  /* 0x000000ff46357208 */ /* 0x000fe40001800000 */
[----:B------:R-:W-:Y:S01]  /*3970*/  FSEL R70, R60, R89, P2 ;  /* 0x000000593c467208 */ /* 0x000fe20001000000 */
[----:B------:R-:W-:Y:S01]  /*3980*/  FMUL R60, R91, 0.25 ;  /* 0x3e8000005b3c7820 */ /* 0x000fe20000400000 */
[----:B------:R-:W-:-:S02]  /*3990*/  FSEL R81, R68, R33, P2 ;  /* 0x0000002144517208 */ /* 0x000fc40001000000 */
[----:B------:R-:W-:Y:S01]  /*39a0*/  FSETP.NEU.AND P3, PT, R62, RZ, PT ;  /* 0x000000ff3e00720b */ /* 0x000fe20003f6d000 */
[----:B------:R-:W-:Y:S01]  /*39b0*/  @!P5 FMUL R70, R70, 16777216 ;  /* 0x4b8000004646d820 */ /* 0x000fe20000400000 */
[----:B------:R-:W-:Y:S01]  /*39c0*/  SHFL.BFLY PT, R68, R27, 0x8, 0x1f ;  /* 0x0d001f001b447f89 */ /* 0x000fe200000e0000 */
[----:B------:R-:W-:Y:S01]  /*39d0*/  @!P5 FMUL R81, R81, 16777216 ;  /* 0x4b8000005151d820 */ /* 0x000fe20000400000 */
[----:B------:R-:W-:Y:S01]  /*39e0*/  FSETP.GEU.AND P5, PT, |R91|, 1.175494350822287508e-38, PT ;  /* 0x008000005b00780b */ /* 0x000fe20003fae200 */
[----:B0-----:R-:W-:Y:S01]  /*39f0*/  FMUL R50, R55, R50 ;  /* 0x0000003237327220 */ /* 0x001fe20000400000 */
[----:B------:R-:W-:Y:S01]  /*3a00*/  FSEL R86, R76, RZ, P3 ;  /* 0x000000ff4c567208 */ /* 0x000fe20001800000 */
[----:B------:R-:W0:Y:S01]  /*3a10*/  MUFU.RCP R70, R70 ;  /* 0x0000004600467308 */ /* 0x000e220000001000 */
[----:B------:R-:W-:Y:S01]  /*3a20*/  FSETP.GT.AND P3, PT, |R91|, 8.50705917302346158658e+37, PT ;  /* 0x7e8000005b00780b */ /* 0x000fe20003f64200 */
[----:B-1----:R-:W-:Y:S01]  /*3a30*/  FMUL R56, R56, R71 ;  /* 0x0000004738387220 */ /* 0x002fe20000400000 */
[----:B------:R-:W-:Y:S01]  /*3a40*/  FSETP.NEU.AND P2, PT, R49, RZ, PT ;  /* 0x000000ff3100720b */ /* 0x000fe20003f4d000 */
[----:B------:R-:W1:Y:S01]  /*3a50*/  SHFL.BFLY PT, R71, R46, 0x4, 0x1f ;  /* 0x0c801f002e477f89 */ /* 0x000e6200000e0000 */
[----:B------:R-:W-:-:S02]  /*3a60*/  FSEL R76, R60, R91, P3 ;  /* 0x0000005b3c4c7208 */ /* 0x000fc40001800000 */
[----:B------:R-:W-:Y:S02]  /*3a70*/  FSEL R66, R66, RZ, P2 ;  /* 0x000000ff42427208 */ /* 0x000fe40001000000 */
[----:B------:R-:W-:Y:S01]  /*3a80*/  FSETP.NEU.AND P2, PT, R11, RZ, PT ;  /* 0x000000ff0b00720b */ /* 0x000fe20003f4d000 */
[----:B------:R-:W-:Y:S01]  /*3a90*/  @!P5 FMUL R76, R76, 16777216 ;  /* 0x4b8000004c4cd820 */ /* 0x000fe20000400000 */
[----:B------:R-:W-:Y:S02]  /*3aa0*/  FSEL R87, R88, R11, P3 ;  /* 0x0000000b58577208 */ /* 0x000fe40001800000 */
[----:B------:R-:W-:Y:S02]  /*3ab0*/  FSEL R60, R84, RZ, P2 ;  /* 0x000000ff543c7208 */ /* 0x000fe40001000000 */
[----:B------:R-:W2:Y:S01]  /*3ac0*/  SHFL.BFLY PT, R84, R41, 0x8, 0x1f ;  /* 0x0d001f0029547f89 */ /* 0x000ea200000e0000 */
[----:B------:R-:W3:Y:S01]  /*3ad0*/  MUFU.RCP R76, R76 ;  /* 0x0000004c004c7308 */ /* 0x000ee20000001000 */
[----:B------:R-:W-:Y:S01]  /*3ae0*/  @!P5 FMUL R87, R87, 16777216 ;  /* 0x4b8000005757d820 */ /* 0x000fe20000400000 */
[----:B0-----:R-:W-:Y:S01]  /*3af0*/  FMUL R55, R70, R81 ;  /* 0x0000005146377220 */ /* 0x001fe20000400000 */
[----:B------:R-:W-:Y:S01]  /*3b00*/  FSETP.NEU.AND P2, PT, R90, RZ, PT ;  /* 0x000000ff5a00720b */ /* 0x000fe20003f4d000 */
[----:B------:R-:W0:Y:S01]  /*3b10*/  SHFL.BFLY PT, R70, R83, 0x4, 0x1f ;  /* 0x0c801f0053467f89 */ /* 0x000e2200000e0000 */
[----:B------:R-:W-:-:S02]  /*3b20*/  FSEL R50, R50, RZ, P6 ;  /* 0x000000ff32327208 */ /* 0x000fc40003000000 */
[----:B------:R-:W-:Y:S01]  /*3b30*/  FSEL R56, R56, RZ, P2 ;  /* 0x000000ff38387208 */ /* 0x000fe20001000000 */
[----:B------:R-:W4:Y:S01]  /*3b40*/  SHFL.BFLY PT, R81, R48, 0x4, 0x1f ;  /* 0x0c801f0030517f89 */ /* 0x000f2200000e0000 */
[----:B------:R-:W-:Y:S02]  /*3b50*/  FSETP.NEU.AND P3, PT, R89, RZ, PT ;  /* 0x000000ff5900720b */ /* 0x000fe40003f6d000 */
[----:B------:R-:W-:Y:S01]  /*3b60*/  FSETP.NEU.AND P5, PT, R91, RZ, PT ;  /* 0x000000ff5b00720b */ /* 0x000fe20003fad000 */
[----:B-1----:R-:W-:Y:S01]  /*3b70*/  FADD R71, -R46, R71 ;  /* 0x000000472e477221 */ /* 0x002fe20000000100 */
[----:B------:R-:W-:Y:S01]  /*3b80*/  FSEL R55, R55, RZ, P3 ;  /* 0x000000ff37377208 */ /* 0x000fe20001800000 */
[----:B---3--:R-:W-:Y:S01]  /*3b90*/  FMUL R58, R76, R87 ;  /* 0x000000574c3a7220 */ /* 0x008fe20000400000 */
[----:B------:R-:W-:Y:S01]  /*3ba0*/  FADD R76, -R27, R68 ;  /* 0x000000441b4c7221 */ /* 0x000fe20000000100 */
[----:B------:R-:W1:Y:S01]  /*3bb0*/  SHFL.BFLY PT, R87, R54, 0x4, 0x1f ;  /* 0x0c801f0036577f89 */ /* 0x000e6200000e0000 */
[----:B------:R-:W-:-:S02]  /*3bc0*/  ISETP.GE.AND P2, PT, R61, 0x80, PT ;  /* 0x000000803d00780c */ /* 0x000fc40003f46270 */
[C---:B------:R-:W-:Y:S01]  /*3bd0*/  FFMA R68, R76.reuse, R82, R27 ;  /* 0x000000524c447223 */ /* 0x040fe2000000001b */
[C---:B------:R-:W-:Y:S01]  /*3be0*/  FFMA R27, R85.reuse, R86, R40 ;  /* 0x00000056551b7223 */ /* 0x040fe20000000028 */
[----:B------:R-:W-:Y:S01]  /*3bf0*/  FMUL R76, R76, R76 ;  /* 0x0000004c4c4c7220 */ /* 0x000fe20000400000 */
[----:B------:R-:W3:Y:S01]  /*3c00*/  SHFL.BFLY PT, R40, R51, 0x4, 0x1f ;  /* 0x0c801f0033287f89 */ /* 0x000ee200000e0000 */
[----:B------:R-:W-:Y:S01]  /*3c10*/  FMUL R85, R85, R85 ;  /* 0x0000005555557220 */ /* 0x000fe20000400000 */
[----:B------:R-:W-:Y:S01]  /*3c20*/  FSEL R58, R58, RZ, P5 ;  /* 0x000000ff3a3a7208 */ /* 0x000fe20002800000 */
[----:B------:R-:W-:Y:S01]  /*3c30*/  FMUL R76, R7, R76 ;  /* 0x0000004c074c7220 */ /* 0x000fe20000400000 */
[----:B--2---:R-:W-:Y:S01]  /*3c40*/  FADD R7, R41, R84 ;  /* 0x0000005429077221 */ /* 0x004fe20000000000 */
[----:B------:R-:W-:Y:S01]  /*3c50*/  FMUL R6, R6, R85 ;  /* 0x0000005506067220 */ /* 0x000fe20000400000 */
[----:B------:R-:W2:Y:S01]  /*3c60*/  SHFL.BFLY PT, R41, R52, 0x4, 0x1f ;  /* 0x0c801f0034297f89 */ /* 0x000ea200000e0000 */
[----:B------:R-:W-:Y:S01]  /*3c70*/  FFMA R39, R82, R76, R39 ;  /* 0x0000004c52277223 */ /* 0x000fe20000000027 */
[----:B0-----:R-:W-:Y:S01]  /*3c80*/  FADD R70, R83, R70 ;  /* 0x0000004653467221 */ /* 0x001fe20000000000 */
[----:B------:R-:W-:Y:S01]  /*3c90*/  FFMA R6, R86, R6, R7 ;  /* 0x0000000656067223 */ /* 0x000fe20000000007 */
[----:B------:R-:W0:Y:S01]  /*3ca0*/  SHFL.BFLY PT, R82, R57, 0x4, 0x1f ;  /* 0x0c801f0039527f89 */ /* 0x000e2200000e0000 */
[C---:B------:R-:W-:Y:S01]  /*3cb0*/  FFMA R7, R71.reuse, R69, R46 ;  /* 0x0000004547077223 */ /* 0x040fe2000000002e */
[----:B------:R-:W-:Y:S01]  /*3cc0*/  FMUL R71, R71, R71 ;  /* 0x0000004747477220 */ /* 0x000fe20000400000 */
[----:B----4-:R-:W-:Y:S01]  /*3cd0*/  FADD R81, -R48, R81 ;  /* 0x0000005130517221 */ /* 0x010fe20000000100 */
[----:B------:R-:W4:Y:S02]  /*3ce0*/  SHFL.BFLY PT, R83, R78, 0x4, 0x1f ;  /* 0x0c801f004e537f89 */ /* 0x000f2400000e0000 */
[----:B------:R-:W-:Y:S01]  /*3cf0*/  FMUL R71, R4, R71 ;  /* 0x0000004704477220 */ /* 0x000fe20000400000 */
[C---:B------:R-:W-:Y:S01]  /*3d00*/  FFMA R48, R81.reuse, R75, R48 ;  /* 0x0000004b51307223 */ /* 0x040fe20000000030 */
[----:B------:R-:W5:Y:S01]  /*3d10*/  SHFL.BFLY PT, R46, R79, 0x4, 0x1f ;  /* 0x0c801f004f2e7f89 */ /* 0x000f6200000e0000 */
[----:B------:R-:W-:Y:S01]  /*3d20*/  FMUL R4, R81, R81 ;  /* 0x0000005151047220 */ /* 0x000fe20000400000 */
[----:B-1----:R-:W-:Y:S01]  /*3d30*/  FADD R87, -R54, R87 ;  /* 0x0000005736577221 */ /* 0x002fe20000000100 */
[----:B------:R-:W-:Y:S01]  /*3d40*/  FFMA R70, R69, R71, R70 ;  /* 0x0000004745467223 */ /* 0x000fe20000000046 */
[----:B------:R-:W1:Y:S01]  /*3d50*/  SHFL.BFLY PT, R86, R39, 0x4, 0x1f ;  /* 0x0c801f0027567f89 */ /* 0x000e6200000e0000 */
[----:B---3--:R-:W-:-:S03]  /*3d60*/  FADD R40, -R51, R40 ;  /* 0x0000002833287221 */ /* 0x008fc60000000100 */
[----:B------:R-:W3:Y:S01]  /*3d70*/  SHFL.BFLY PT, R85, R80, 0x4, 0x1f ;  /* 0x0c801f0050557f89 */ /* 0x000ee200000e0000 */
[C---:B------:R-:W-:Y:S01]  /*3d80*/  FFMA R51, R40.reuse, R72, R51 ;  /* 0x0000004828337223 */ /* 0x040fe20000000033 */
[----:B------:R-:W-:Y:S02]  /*3d90*/  FMUL R74, R40, R40 ;  /* 0x00000028284a7220 */ /* 0x000fe40000400000 */
[----:B------:R-:W3:Y:S01]  /*3da0*/  SHFL.BFLY PT, R81, R68, 0x4, 0x1f ;  /* 0x0c801f0044517f89 */ /* 0x000ee200000e0000 */
[----:B------:R-:W-:Y:S01]  /*3db0*/  FMUL R40, R5, R4 ;  /* 0x0000000405287220 */ /* 0x000fe20000400000 */
[C---:B------:R-:W-:Y:S01]  /*3dc0*/  FFMA R5, R87.reuse, R65, R54 ;  /* 0x0000004157057223 */ /* 0x040fe20000000036 */
[----:B------:R-:W-:Y:S01]  /*3dd0*/  FMUL R87, R87, R87 ;  /* 0x0000005757577220 */ /* 0x000fe20000400000 */
[----:B------:R-:W3:Y:S01]  /*3de0*/  SHFL.BFLY PT, R88, R27, 0x4, 0x1f ;  /* 0x0c801f001b587f89 */ /* 0x000ee200000e0000 */
[----:B--2---:R-:W-:Y:S01]  /*3df0*/  FADD R41, -R52, R41 ;  /* 0x0000002934297221 */ /* 0x004fe20000000100 */
[----:B0-----:R-:W-:Y:S01]  /*3e00*/  FADD R82, -R57, R82 ;  /* 0x0000005239527221 */ /* 0x001fe20000000100 */
[----:B------:R-:W-:Y:S01]  /*3e10*/  FMUL R87, R8, R87 ;  /* 0x0000005708577220 */ /* 0x000fe20000400000 */
[----:B------:R-:W-:Y:S01]  /*3e20*/  FMUL R74, R9, R74 ;  /* 0x0000004a094a7220 */ /* 0x000fe20000400000 */
[C---:B------:R-:W-:Y:S01]  /*3e30*/  FFMA R52, R41.reuse, R63, R52 ;  /* 0x0000003f29347223 */ /* 0x040fe20000000034 */
[----:B------:R-:W0:Y:S01]  /*3e40*/  SHFL.BFLY PT, R8, R7, 0x2, 0x1f ;  /* 0x0c401f0007087f89 */ /* 0x000e2200000e0000 */
[----:B------:R-:W-:Y:S01]  /*3e50*/  FMUL R41, R41, R41 ;  /* 0x0000002929297220 */ /* 0x000fe20000400000 */
[----:B----4-:R-:W-:Y:S01]  /*3e60*/  FADD R78, R78, R83 ;  /* 0x000000534e4e7221 */ /* 0x010fe20000000000 */
[----:B-----5:R-:W-:Y:S01]  /*3e70*/  FADD R79, R79, R46 ;  /* 0x0000002e4f4f7221 */ /* 0x020fe20000000000 */
[----:B------:R-:W2:Y:S01]  /*3e80*/  SHFL.BFLY PT, R83, R6, 0x4, 0x1f ;  /* 0x0c801f0006537f89 */ /* 0x000ea200000e0000 */
[----:B------:R-:W-:Y:S01]  /*3e90*/  FMUL R9, R82, R82 ;  /* 0x0000005252097220 */ /* 0x000fe20000400000 */
[----:B-1----:R-:W-:Y:S01]  /*3ea0*/  FADD R86, R39, R86 ;  /* 0x0000005627567221 */ /* 0x002fe20000000000 */
[----:B------:R-:W-:Y:S01]  /*3eb0*/  FMUL R46, R10, R41 ;  /* 0x000000290a2e7220 */ /* 0x000fe20000400000 */
[----:B------:R-:W1:Y:S01]  /*3ec0*/  SHFL.BFLY PT, R39, R48, 0x2, 0x1f ;  /* 0x0c401f0030277f89 */ /* 0x000e6200000e0000 */
[----:B------:R-:W-:Y:S01]  /*3ed0*/  FMUL R12, R12, R9 ;  /* 0x000000090c0c7220 */ /* 0x000fe20000400000 */
[----:B---3--:R-:W-:Y:S01]  /*3ee0*/  FADD R80, R80, R85 ;  /* 0x0000005550507221 */ /* 0x008fe20000000000 */
[----:B------:R-:W-:Y:S01]  /*3ef0*/  FFMA R4, R82, R64, R57 ;  /* 0x0000004052047223 */ /* 0x000fe20000000039 */
[----:B------:R-:W3:Y:S01]  /*3f00*/  SHFL.BFLY PT, R10, R51, 0x2, 0x1f ;  /* 0x0c401f00330a7f89 */ /* 0x000ee200000e0000 */
[----:B------:R-:W-:Y:S01]  /*3f10*/  FFMA R74, R72, R74, R79 ;  /* 0x0000004a484a7223 */ /* 0x000fe2000000004f */
[----:B------:R-:W-:Y:S01]  /*3f20*/  FADD R81, -R68, R81 ;  /* 0x0000005144517221 */ /* 0x000fe20000000100 */
[----:B------:R-:W-:Y:S01]  /*3f30*/  FFMA R40, R75, R40, R80 ;  /* 0x000000284b287223 */ /* 0x000fe20000000050 */
[----:B------:R-:W4:Y:S01]  /*3f40*/  SHFL.BFLY PT, R84, R77, 0x4, 0x1f ;  /* 0x0c801f004d547f89 */ /* 0x000f2200000e0000 */
[----:B------:R-:W-:Y:S01]  /*3f50*/  FFMA R46, R63, R46, R78 ;  /* 0x0000002e3f2e7223 */ /* 0x000fe2000000004e */
[----:B------:R-:W-:Y:S01]  /*3f60*/  FADD R88, -R27, R88 ;  /* 0x000000581b587221 */ /* 0x000fe20000000100 */
[C---:B------:R-:W-:Y:S01]  /*3f70*/  FFMA R68, R81.reuse, R67, R68 ;  /* 0x0000004351447223 */ /* 0x040fe20000000044 */
[----:B------:R-:W5:Y:S01]  /*3f80*/  SHFL.BFLY PT, R9, R70, 0x2, 0x1f ;  /* 0x0c401f0046097f89 */ /* 0x000f6200000e0000 */
[----:B------:R-:W-:Y:S01]  /*3f90*/  FMUL R81, R81, R81 ;  /* 0x0000005151517220 */ /* 0x000fe20000400000 */
[C---:B------:R-:W-:Y:S01]  /*3fa0*/  FMUL R57, R88.reuse, R88 ;  /* 0x0000005858397220 */ /* 0x040fe20000400000 */
[----:B------:R-:W-:Y:S01]  /*3fb0*/  FFMA R27, R88, R66, R27 ;  /* 0x00000042581b7223 */ /* 0x000fe2000000001b */
[----:B------:R-:W5:Y:S01]  /*3fc0*/  SHFL.BFLY PT, R76, R73, 0x4, 0x1f ;  /* 0x0c801f00494c7f89 */ /* 0x000f6200000e0000 */
[----:B------:R-:W-:Y:S01]  /*3fd0*/  FMUL R81, R32, R81 ;  /* 0x0000005120517220 */ /* 0x000fe20000400000 */
[----:B------:R-:W-:Y:S01]  /*3fe0*/  FMUL R62, R62, R57 ;  /* 0x000000393e3e7220 */ /* 0x000fe20000400000 */
[----:B0-----:R-:W-:Y:S01]  /*3ff0*/  FADD R8, -R7, R8 ;  /* 0x0000000807087221 */ /* 0x001fe20000000100 */
[----:B------:R-:W0:Y:S01]  /*4000*/  SHFL.BFLY PT, R41, R40, 0x2, 0x1f ;  /* 0x0c401f0028297f89 */ /* 0x000e2200000e0000 */
[----:B--2---:R-:W-:Y:S01]  /*4010*/  FADD R83, R6, R83 ;  /* 0x0000005306537221 */ /* 0x004fe20000000000 */
[----:B------:R-:W-:Y:S01]  /*4020*/  FFMA R81, R67, R81, R86 ;  /* 0x0000005143517223 */ /* 0x000fe20000000056 */
[C---:B------:R-:W-:Y:S01]  /*4030*/  FFMA R7, R8.reuse, R28, R7 ;  /* 0x0000001c08077223 */ /* 0x040fe20000000007 */
[----:B------:R-:W2:Y:S01]  /*4040*/  SHFL.BFLY PT, R32, R5, 0x2, 0x1f ;  /* 0x0c401f0005207f89 */ /* 0x000ea200000e0000 */
[----:B------:R-:W-:Y:S01]  /*4050*/  FMUL R6, R8, R8 ;  /* 0x0000000808067220 */ /* 0x000fe20000400000 */
[----:B-1----:R-:W-:Y:S01]  /*4060*/  FADD R39, -R48, R39 ;  /* 0x0000002730277221 */ /* 0x002fe20000000100 */
[----:B------:R-:W-:Y:S01]  /*4070*/  FFMA R83, R66, R62, R83 ;  /* 0x0000003e42537223 */ /* 0x000fe20000000053 */
[----:B------:R-:W1:Y:S01]  /*4080*/  SHFL.BFLY PT, R57, R74, 0x2, 0x1f ;  /* 0x0c401f004a397f89 */ /* 0x000e6200000e0000 */
[----:B---3--:R-:W-:Y:S01]  /*4090*/  FADD R10, -R51, R10 ;  /* 0x0000000a330a7221 */ /* 0x008fe20000000100 */
[----:B------:R-:W-:Y:S01]  /*40a0*/  FMUL R21, R21, R6 ;  /* 0x0000000615157220 */ /* 0x000fe20000400000 */
[----:B------:R-:W-:Y:S01]  /*40b0*/  FFMA R48, R39, R29, R48 ;  /* 0x0000001d27307223 */ /* 0x000fe20000000030 */
[----:B------:R-:W3:Y:S01]  /*40c0*/  SHFL.BFLY PT, R69, R4, 0x2, 0x1f ;  /* 0x0c401f0004457f89 */ /* 0x000ee200000e0000 */
[----:B----4-:R-:W-:Y:S01]  /*40d0*/  FADD R77, R77, R84 ;  /* 0x000000544d4d7221 */ /* 0x010fe20000000000 */
[----:B------:R-:W-:Y:S01]  /*40e0*/  FMUL R39, R39, R39 ;  /* 0x0000002727277220 */ /* 0x000fe20000400000 */
[----:B------:R-:W-:Y:S01]  /*40f0*/  FFMA R6, R10, R30, R51 ;  /* 0x0000001e0a067223 */ /* 0x000fe20000000033 */
[----:B------:R-:W4:Y:S01]  /*4100*/  SHFL.BFLY PT, R8, R7, 0x1, 0x1f ;  /* 0x0c201f0007087f89 */ /* 0x000f2200000e0000 */
[----:B-----5:R-:W-:Y:S01]  /*4110*/  FADD R9, R70, R9 ;  /* 0x0000000946097221 */ /* 0x020fe20000000000 */
[----:B------:R-:W-:Y:S01]  /*4120*/  FFMA R77, R64, R12, R77 ;  /* 0x0000000c404d7223 */ /* 0x000fe2000000004d */
[----:B------:R-:W-:Y:S01]  /*4130*/  FMUL R10, R10, R10 ;  /* 0x0000000a0a0a7220 */ /* 0x000fe20000400000 */
[----:B------:R-:W5:Y:S01]  /*4140*/  SHFL.BFLY PT, R63, R52, 0x2, 0x1f ;  /* 0x0c401f00343f7f89 */ /* 0x000f6200000e0000 */
[----:B------:R-:W-:Y:S01]  /*4150*/  FADD R76, R73, R76 ;  /* 0x0000004c494c7221 */ /* 0x000fe20000000000 */
[----:B------:R-:W-:Y:S01]  /*4160*/  FMUL R39, R20, R39 ;  /* 0x0000002714277220 */ /* 0x000fe20000400000 */
[----:B------:R-:W-:Y:S01]  /*4170*/  FFMA R9, R28, R21, R9 ;  /* 0x000000151c097223 */ /* 0x000fe20000000009 */
[----:B0-----:R-:W-:Y:S01]  /*4180*/  FADD R40, R40, R41 ;  /* 0x0000002928287221 */ /* 0x001fe20000000000 */
[----:B------:R-:W0:Y:S01]  /*4190*/  SHFL.BFLY PT, R20, R27, 0x2, 0x1f ;  /* 0x0c401f001b147f89 */ /* 0x000e2200000e0000 */
[----:B------:R-:W-:Y:S01]  /*41a0*/  FFMA R76, R65, R87, R76 ;  /* 0x00000057414c7223 */ /* 0x000fe2000000004c */
[----:B------:R-:W-:Y:S01]  /*41b0*/  FMUL R12, R19, R10 ;  /* 0x0000000a130c7220 */ /* 0x000fe20000400000 */
[----:B--2---:R-:W-:Y:S01]  /*41c0*/  FADD R32, -R5, R32 ;  /* 0x0000002005207221 */ /* 0x004fe20000000100 */
[----:B------:R-:W2:Y:S01]  /*41d0*/  SHFL.BFLY PT, R41, R68, 0x2, 0x1f ;  /* 0x0c401f0044297f89 */ /* 0x000ea200000e0000 */
[----:B------:R-:W-:Y:S01]  /*41e0*/  FFMA R39, R29, R39, R40 ;  /* 0x000000271d277223 */ /* 0x000fe20000000028 */
[----:B-1----:R-:W-:-:S02]  /*41f0*/  FADD R57, R74, R57 ;  /* 0x000000394a397221 */ /* 0x002fc40000000000 */
[----:B------:R-:W1:Y:S01]  /*4200*/  SHFL.BFLY PT, R21, R6, 0x1, 0x1f ;  /* 0x0c201f0006157f89 */ /* 0x000e6200000e0000 */
[C---:B------:R-:W-:Y:S01]  /*4210*/  FFMA R5, R32.reuse, R42, R5 ;  /* 0x0000002a20057223 */ /* 0x040fe20000000005 */
[----:B------:R-:W-:Y:S01]  /*4220*/  FMUL R19, R32, R32 ;  /* 0x0000002020137220 */ /* 0x000fe20000400000 */
[----:B---3--:R-:W-:Y:S01]  /*4230*/  FADD R69, -R4, R69 ;  /* 0x0000004504457221 */ /* 0x008fe20000000100 */
[----:B------:R-:W3:Y:S01]  /*4240*/  SHFL.BFLY PT, R65, R46, 0x2, 0x1f ;  /* 0x0c401f002e417f89 */ /* 0x000ee200000e0000 */
[----:B------:R-:W-:Y:S01]  /*4250*/  FFMA R57, R30, R12, R57 ;  /* 0x0000000c1e397223 */ /* 0x000fe20000000039 */
[----:B------:R-:W-:Y:S01]  /*4260*/  FMUL R22, R22, R19 ;  /* 0x0000001316167220 */ /* 0x000fe20000400000 */
[----:B------:R-:W-:Y:S01]  /*4270*/  FMUL R10, R69, R69 ;  /* 0x00000045450a7220 */ /* 0x000fe20000400000 */
[----:B------:R-:W3:Y:S01]  /*4280*/  SHFL.BFLY PT, R54, R77, 0x2, 0x1f ;  /* 0x0c401f004d367f89 */ /* 0x000ee200000e0000 */
[----:B----4-:R-:W-:Y:S01]  /*4290*/  FADD R8, -R7, R8 ;  /* 0x0000000807087221 */ /* 0x010fe20000000100 */
[----:B------:R-:W-:Y:S01]  /*42a0*/  FFMA R4, R69, R45, R4 ;  /* 0x0000002d45047223 */ /* 0x000fe20000000004 */
[----:B------:R-:W-:Y:S01]  /*42b0*/  FMUL R25, R25, R10 ;  /* 0x0000000a19197220 */ /* 0x000fe20000400000 */
[----:B------:R-:W4:Y:S01]  /*42c0*/  SHFL.BFLY PT, R67, R76, 0x2, 0x1f ;  /* 0x0c401f004c437f89 */ /* 0x000f2200000e0000 */
[----:B-----5:R-:W-:Y:S01]  /*42d0*/  FADD R63, -R52, R63 ;  /* 0x0000003f343f7221 */ /* 0x020fe20000000100 */
[C---:B------:R-:W-:Y:S01]  /*42e0*/  FFMA R30, R8.reuse, R24, R7 ;  /* 0x00000018081e7223 */ /* 0x040fe20000000007 */
[----:B------:R-:W-:Y:S01]  /*42f0*/  FMUL R7, R8, R8 ;  /* 0x0000000808077220 */ /* 0x000fe20000400000 */
[----:B------:R-:W5:Y:S01]  /*4300*/  SHFL.BFLY PT, R62, R81, 0x2, 0x1f ;  /* 0x0c401f00513e7f89 */ /* 0x000f6200000e0000 */
[C---:B------:R-:W-:Y:S01]  /*4310*/  FFMA R52, R63.reuse, R31, R52 ;  /* 0x0000001f3f347223 */ /* 0x040fe20000000034 */
[----:B------:R-:W-:Y:S01]  /*4320*/  FMUL R63, R63, R63 ;  /* 0x0000003f3f3f7220 */ /* 0x000fe20000400000 */
[----:B0-----:R-:W-:Y:S01]  /*4330*/  FADD R20, -R27, R20 ;  /* 0x000000141b147221 */ /* 0x001fe20000000100 */
[----:B------:R-:W0:Y:S01]  /*4340*/  SHFL.BFLY PT, R32, R83, 0x2, 0x1f ;  /* 0x0c401f0053207f89 */ /* 0x000e2200000e0000 */
[----:B--2---:R-:W-:Y:S01]  /*4350*/  FADD R41, -R68, R41 ;  /* 0x0000002944297221 */ /* 0x004fe20000000100 */
[----:B------:R-:W-:Y:S01]  /*4360*/  FMUL R7, R26, R7 ;  /* 0x000000071a077220 */ /* 0x000fe20000400000 */
[----:B------:R-:W-:Y:S01]  /*4370*/  FMUL R63, R18, R63 ;  /* 0x0000003f123f7220 */ /* 0x000fe20000400000 */
[----:B------:R-:W2:Y:S01]  /*4380*/  SHFL.BFLY PT, R12, R39, 0x1, 0x1f ;  /* 0x0c201f00270c7f89 */ /* 0x000ea200000e0000 */
[----:B-1----:R-:W-:Y:S01]  /*4390*/  FADD R21, -R6, R21 ;  /* 0x0000001506157221 */ /* 0x002fe20000000100 */
[----:B------:R-:W-:Y:S01]  /*43a0*/  FFMA R68, R41, R53, R68 ;  /* 0x0000003529447223 */ /* 0x000fe20000000044 */
[----:B------:R-:W-:Y:S01]  /*43b0*/  FFMA R28, R20, R60, R27 ;  /* 0x0000003c141c7223 */ /* 0x000fe2000000001b */
[----:B------:R-:W1:Y:S01]  /*43c0*/  SHFL.BFLY PT, R10, R9, 0x1, 0x1f ;  /* 0x0c201f00090a7f89 */ /* 0x000e6200000e0000 */
[----:B---3--:R-:W-:Y:S01]  /*43d0*/  FADD R46, R46, R65 ;  /* 0x000000412e2e7221 */ /* 0x008fe20000000000 */
[----:B------:R-:W-:Y:S01]  /*43e0*/  FFMA R26, R21, R47, R6 ;  /* 0x0000002f151a7223 */ /* 0x000fe20000000006 */
[----:B------:R-:W-:Y:S01]  /*43f0*/  FMUL R41, R41, R41 ;  /* 0x0000002929297220 */ /* 0x000fe20000400000 */
[----:B------:R-:W-:Y:S01]  /*4400*/  FADD R54, R77, R54 ;  /* 0x000000364d367221 */ /* 0x000fe20000000000 */
[----:B------:R-:W-:Y:S01]  /*4410*/  FMUL R20, R20, R20 ;  /* 0x0000001414147220 */ /* 0x000fe20000400000 */
[----:B------:R-:W-:Y:S01]  /*4420*/  FMUL R6, R21, R21 ;  /* 0x0000001515067220 */ /* 0x000fe20000400000 */
[----:B------:R-:W-:Y:S01]  /*4430*/  FFMA R46, R31, R63, R46 ;  /* 0x0000003f1f2e7223 */ /* 0x000fe2000000002e */
[----:B------:R-:W-:Y:S01]  /*4440*/  FFMA R54, R45, R25, R54 ;  /* 0x000000192d367223 */ /* 0x000fe20000000036 */
[----:B----4-:R-:W-:Y:S01]  /*4450*/  FADD R67, R76, R67 ;  /* 0x000000434c437221 */ /* 0x010fe20000000000 */
[----:B------:R-:W3:Y:S01]  /*4460*/  SHFL.BFLY PT, R19, R48, 0x1, 0x1f ;  /* 0x0c201f0030137f89 */ /* 0x000ee200000e0000 */
[----:B------:R-:W-:Y:S01]  /*4470*/  FMUL R41, R44, R41 ;  /* 0x000000292c297220 */ /* 0x000fe20000400000 */
[----:B-----5:R-:W-:Y:S01]  /*4480*/  FADD R62, R81, R62 ;  /* 0x0000003e513e7221 */ /* 0x020fe20000000000 */
[----:B------:R-:W-:Y:S01]  /*4490*/  FMUL R20, R49, R20 ;  /* 0x0000001431147220 */ /* 0x000fe20000400000 */
[----:B------:R-:W4:Y:S01]  /*44a0*/  SHFL.BFLY PT, R25, R52, 0x1, 0x1f ;  /* 0x0c201f0034197f89 */ /* 0x000f2200000e0000 */
[----:B------:R-:W-:Y:S01]  /*44b0*/  FMUL R6, R35, R6 ;  /* 0x0000000623067220 */ /* 0x000fe20000400000 */
[----:B0-----:R-:W-:Y:S01]  /*44c0*/  FADD R83, R83, R32 ;  /* 0x0000002053537221 */ /* 0x001fe20000000000 */
[----:B------:R-:W-:Y:S01]  /*44d0*/  FFMA R22, R42, R22, R67 ;  /* 0x000000162a167223 */ /* 0x000fe20000000043 */
[----:B------:R-:W0:Y:S01]  /*44e0*/  SHFL.BFLY PT, R8, R5, 0x1, 0x1f ;  /* 0x0c201f0005087f89 */ /* 0x000e2200000e0000 */
[----:B------:R-:W-:Y:S01]  /*44f0*/  FFMA R41, R53, R41, R62 ;  /* 0x0000002935297223 */ /* 0x000fe2000000003e */
[----:B--2---:R-:W-:Y:S01]  /*4500*/  FADD R12, R39, R12 ;  /* 0x0000000c270c7221 */ /* 0x004fe20000000000 */
[----:B------:R-:W-:Y:S01]  /*4510*/  FFMA R20, R60, R20, R83 ;  /* 0x000000143c147223 */ /* 0x000fe20000000053 */
[----:B------:R-:W2:Y:S01]  /*4520*/  SHFL.BFLY PT, R31, R4, 0x1, 0x1f ;  /* 0x0c201f00041f7f89 */ /* 0x000ea200000e0000 */
[----:B-1----:R-:W-:-:S03]  /*4530*/  FADD R9, R9, R10 ;  /* 0x0000000a09097221 */ /* 0x002fc60000000000 */
[----:B------:R-:W1:Y:S01]  /*4540*/  SHFL.BFLY PT, R35, R68, 0x1, 0x1f ;  /* 0x0c201f0044237f89 */ /* 0x000e6200000e0000 */
[----:B------:R-:W-:-:S03]  /*4550*/  FFMA R24, R24, R7, R9 ;  /* 0x0000000718187223 */ /* 0x000fc60000000009 */
[----:B------:R-:W5:Y:S04]  /*4560*/  SHFL.BFLY PT, R39, R28, 0x1, 0x1f ;  /* 0x0c201f001c277f89 */ /* 0x000f6800000e0000 */
[----:B------:R-:W5:Y:S01]  /*4570*/  SHFL.BFLY PT, R18, R57, 0x1, 0x1f ;  /* 0x0c201f0039127f89 */ /* 0x000f6200000e0000 */
[----:B---3--:R-:W-:-:S03]  /*4580*/  FADD R19, -R48, R19 ;  /* 0x0000001330137221 */ /* 0x008fc60000000100 */
[----:B------:R-:W3:Y:S01]  /*4590*/  SHFL.BFLY PT, R27, R46, 0x1, 0x1f ;  /* 0x0c201f002e1b7f89 */ /* 0x000ee200000e0000 */
[----:B----4-:R-:W-:Y:S01]  /*45a0*/  FADD R25, -R52, R25 ;  /* 0x0000001934197221 */ /* 0x010fe20000000100 */
[C---:B------:R-:W-:Y:S01]  /*45b0*/  FFMA R48, R19.reuse, R43, R48 ;  /* 0x0000002b13307223 */ /* 0x040fe20000000030 */
[----:B------:R-:W-:Y:S01]  /*45c0*/  FMUL R19, R19, R19 ;  /* 0x0000001313137220 */ /* 0x000fe20000400000 */
[----:B------:R-:W4:Y:S01]  /*45d0*/  SHFL.BFLY PT, R29, R22, 0x1, 0x1f ;  /* 0x0c201f00161d7f89 */ /* 0x000f2200000e0000 */
[----:B0-----:R-:W-:Y:S01]  /*45e0*/  FADD R8, -R5, R8 ;  /* 0x0000000805087221 */ /* 0x001fe20000000100 */
[C---:B------:R-:W-:Y:S01]  /*45f0*/  FFMA R52, R25.reuse, R50, R52 ;  /* 0x0000003219347223 */ /* 0x040fe20000000034 */
[----:B------:R-:W-:Y:S01]  /*4600*/  FMUL R25, R25, R25 ;  /* 0x0000001919197220 */ /* 0x000fe20000400000 */
[----:B------:R-:W0:Y:S01]  /*4610*/  SHFL.BFLY PT, R21, R54, 0x1, 0x1f ;  /* 0x0c201f0036157f89 */ /* 0x000e2200000e0000 */
[----:B--2---:R-:W-:Y:S01]  /*4620*/  FADD R31, -R4, R31 ;  /* 0x0000001f041f7221 */ /* 0x004fe20000000100 */
[----:B------:R-:W-:Y:S01]  /*4630*/  FMUL R19, R38, R19 ;  /* 0x0000001326137220 */ /* 0x000fe20000400000 */
[----:B------:R-:W-:Y:S01]  /*4640*/  FMUL R25, R34, R25 ;  /* 0x0000001922197220 */ /* 0x000fe20000400000 */
[----:B------:R-:W2:Y:S01]  /*4650*/  SHFL.BFLY PT, R10, R41, 0x1, 0x1f ;  /* 0x0c201f00290a7f89 */ /* 0x000ea200000e0000 */
[----:B-1----:R-:W-:Y:S01]  /*4660*/  FADD R35, -R68, R35 ;  /* 0x0000002344237221 */ /* 0x002fe20000000100 */
[C---:B------:R-:W-:Y:S01]  /*4670*/  FFMA R32, R31.reuse, R56, R4 ;  /* 0x000000381f207223 */ /* 0x040fe20000000004 */
[----:B------:R-:W-:Y:S01]  /*4680*/  FMUL R31, R31, R31 ;  /* 0x0000001f1f1f7220 */ /* 0x000fe20000400000 */
[----:B------:R-:W1:Y:S01]  /*4690*/  SHFL.BFLY PT, R45, R20, 0x1, 0x1f ;  /* 0x0c201f00142d7f89 */ /* 0x000e6200000e0000 */
[----:B-----5:R-:W-:Y:S01]  /*46a0*/  FADD R39, -R28, R39 ;  /* 0x000000271c277221 */ /* 0x020fe20000000100 */
[----:B------:R-:W-:Y:S01]  /*46b0*/  FMUL R4, R35, R35 ;  /* 0x0000002323047220 */ /* 0x000fe20000400000 */
[----:B------:R-:W-:Y:S01]  /*46c0*/  FMUL R31, R36, R31 ;  /* 0x0000001f241f7220 */ /* 0x000fe20000400000 */
[----:B------:R5:W-:Y:S01]  /*46d0*/  @!P0 STS [R13+UR4], R30 ;  /* 0x0000001e0d008988 */ /* 0x000be20008000804 */
[----:B------:R-:W-:Y:S01]  /*46e0*/  FADD R18, R57, R18 ;  /* 0x0000001239127221 */ /* 0x000fe20000000000 */
[----:B------:R-:W-:Y:S01]  /*46f0*/  FMUL R4, R33, R4 ;  /* 0x0000000421047220 */ /* 0x000fe20000400000 */
[----:B------:R-:W-:Y:S01]  /*4700*/  FFMA R68, R35, R55, R68 ;  /* 0x0000003723447223 */ /* 0x000fe20000000044 */
[----:B------:R0:W-:Y:S01]  /*4710*/  @!P0 STS [R13+UR4+0x80], R26 ;  /* 0x0000801a0d008988 */ /* 0x0001e20008000804 */
[----:B---3--:R-:W-:Y:S01]  /*4720*/  FADD R27, R46, R27 ;  /* 0x0000001b2e1b7221 */ /* 0x008fe20000000000 */
[----:B------:R-:W-:Y:S01]  /*4730*/  FFMA R28, R39, R58, R28 ;  /* 0x0000003a271c7223 */ /* 0x000fe2000000001c */
[----:B------:R-:W-:Y:S01]  /*4740*/  FFMA R12, R43, R19, R12 ;  /* 0x000000132b0c7223 */ /* 0x000fe2000000000c */
[----:B----4-:R-:W-:Y:S01]  /*4750*/  FADD R22, R22, R29 ;  /* 0x0000001d16167221 */ /* 0x010fe20000000000 */
[----:B------:R-:W-:Y:S01]  /*4760*/  FFMA R6, R47, R6, R18 ;  /* 0x000000062f067223 */ /* 0x000fe20000000012 */
[C---:B-----5:R-:W-:Y:S01]  /*4770*/  FFMA R30, R8.reuse, R59, R5 ;  /* 0x0000003b081e7223 */ /* 0x060fe20000000005 */
[----:B------:R-:W-:Y:S01]  /*4780*/  FMUL R8, R8, R8 ;  /* 0x0000000808087220 */ /* 0x000fe20000400000 */
[----:B0-----:R-:W-:Y:S01]  /*4790*/  FADD R21, R54, R21 ;  /* 0x0000001536157221 */ /* 0x001fe20000000000 */
[----:B------:R-:W-:Y:S01]  /*47a0*/  FFMA R50, R50, R25, R27 ;  /* 0x0000001932327223 */ /* 0x000fe2000000001b */
[----:B------:R-:W-:Y:S01]  /*47b0*/  FMUL R26, R39, R39 ;  /* 0x00000027271a7220 */ /* 0x000fe20000400000 */
[----:B------:R-:W-:Y:S01]  /*47c0*/  FMUL R8, R37, R8 ;  /* 0x0000000825087220 */ /* 0x000fe20000400000 */
[----:B--2---:R-:W-:Y:S01]  /*47d0*/  FADD R10, R41, R10 ;  /* 0x0000000a290a7221 */ /* 0x004fe20000000000 */
[----:B------:R-:W-:Y:S01]  /*47e0*/  FFMA R56, R56, R31, R21 ;  /* 0x0000001f38387223 */ /* 0x000fe20000000015 */
[----:B------:R-:W-:Y:S01]  /*47f0*/  FMUL R26, R11, R26 ;  /* 0x0000001a0b1a7220 */ /* 0x000fe20000400000 */
[----:B------:R-:W-:Y:S01]  /*4800*/  FFMA R22, R59, R8, R22 ;  /* 0x000000083b167223 */ /* 0x000fe20000000016 */
[----:B-1----:R-:W-:Y:S01]  /*4810*/  FADD R45, R20, R45 ;  /* 0x0000002d142d7221 */ /* 0x002fe20000000000 */
[----:B------:R-:W-:Y:S01]  /*4820*/  FFMA R10, R55, R4, R10 ;  /* 0x00000004370a7223 */ /* 0x000fe2000000000a */
[----:B------:R-:W-:Y:S01]  /*4830*/  @!P0 STS [R13+UR4+0x40], R48 ;  /* 0x000040300d008988 */ /* 0x000fe20008000804 */
[----:B------:R-:W-:Y:S01]  /*4840*/  LEA R4, R61, UR4, 0x2 ;  /* 0x000000043d047c11 */ /* 0x000fe2000f8e10ff */
[----:B------:R-:W-:Y:S01]  /*4850*/  FFMA R26, R58, R26, R45 ;  /* 0x0000001a3a1a7223 */ /* 0x000fe2000000002d */
[----:B------:R-:W-:Y:S01]  /*4860*/  MOV R25, 0x39aaaaab ;  /* 0x39aaaaab00197802 */ /* 0x000fe20000000f00 */
[----:B------:R-:W-:Y:S04]  /*4870*/  @!P0 STS [R13+UR4+0xc0], R52 ;  /* 0x0000c0340d008988 */ /* 0x000fe80008000804 */
        /* <DEDUP_REMOVED lines=11> */
[----:B------:R-:W-:Y:S01]  /*4930*/  @!P0 STS [R13+UR4+0x3c0], R26 ;  /* 0x0003c01a0d008988 */ /* 0x000fe20008000804 */
[----:B------:R-:W-:-:S02]  /*4940*/  UMOV UR4, 0x400 ;  /* 0x0000040000047882 */ /* 0x000fc40000000000 */
[----:B------:R-:W-:Y:S01]  /*4950*/  UPRMT UR4, UR5, 0x654, UR4 ;  /* 0x0000065405047896 */ /* 0x000fe20008000004 */
[----:B------:R-:W-:Y:S06]  /*4960*/  BAR.SYNC.DEFER_BLOCKING 0x0 ;  /* 0x0000000000007b1d */ /* 0x000fec0000010000 */
[----:B------:R-:W0:Y:S04]  /*4970*/  @!P2 LDS R23, [R4+0x400] ;  /* 0x000400000417a984 */ /* 0x000e280000000800 */
[----:B------:R-:W1:Y:S04]  /*4980*/  @!P2 LDS R16, [R4] ;  /* 0x000000000410a984 */ /* 0x000e680000000800 */
[----:B------:R-:W-:Y:S04]  /*4990*/  @!P2 LDS R17, [R4+0x200] ;  /* 0x000200000411a984 */ /* 0x000fe80000000800 */
[----:B0-----:R-:W0:Y:S04]  /*49a0*/  SHFL.BFLY PT, R8, R23, 0x8, 0x1f ;  /* 0x0d001f0017087f89 */ /* 0x001e2800000e0000 */
[----:B-1----:R-:W1:Y:S01]  /*49b0*/  SHFL.BFLY PT, R5, R16, 0x8, 0x1f ;  /* 0x0d001f0010057f89 */ /* 0x002e6200000e0000 */
[----:B0-----:R-:W-:-:S04]  /*49c0*/  FADD R7, R23, R8 ;  /* 0x0000000817077221 */ /* 0x001fc80000000000 */
[C---:B------:R-:W-:Y:S01]  /*49d0*/  FMUL R6, R7.reuse, 0.25 ;  /* 0x3e80000007067820 */ /* 0x040fe20000400000 */
[C---:B------:R-:W-:Y:S01]  /*49e0*/  FSETP.GEU.AND P2, PT, |R7|.reuse, 1.175494350822287508e-38, PT ;  /* 0x008000000700780b */ /* 0x040fe20003f4e200 */
[----:B------:R-:W0:Y:S01]  /*49f0*/  SHFL.BFLY PT, R12, R7, 0x4, 0x1f ;  /* 0x0c801f00070c7f89 */ /* 0x000e2200000e0000 */
[----:B------:R-:W-:Y:S01]  /*4a00*/  FSETP.GT.AND P0, PT, |R7|, 8.50705917302346158658e+37, PT ;  /* 0x7e8000000700780b */ /* 0x000fe20003f04200 */
[----:B-1----:R-:W-:-:S03]  /*4a10*/  FADD R5, -R16, R5 ;  /* 0x0000000510057221 */ /* 0x002fc60000000100 */
[----:B------:R-:W-:Y:S01]  /*4a20*/  FSEL R9, R6, R7, P0 ;  /* 0x0000000706097208 */ /* 0x000fe20000000000 */
[----:B------:R-:W-:Y:S01]  /*4a30*/  FMUL R10, R5, R5 ;  /* 0x00000005050a7220 */ /* 0x000fe20000400000 */
[----:B------:R-:W1:Y:S03]  /*4a40*/  SHFL.BFLY PT, R6, R17, 0x8, 0x1f ;  /* 0x0d001f0011067f89 */ /* 0x000e6600000e0000 */
[----:B------:R-:W-:Y:S02]  /*4a50*/  FMUL R10, R23, R10 ;  /* 0x0000000a170a7220 */ /* 0x000fe40000400000 */
[----:B------:R-:W-:Y:S02]  /*4a60*/  @!P2 FMUL R9, R9, 16777216 ;  /* 0x4b8000000909a820 */ /* 0x000fe40000400000 */
[----:B------:R-:W-:-:S04]  /*4a70*/  @P0 FMUL R8, R8, 0.25 ;  /* 0x3e80000008080820 */ /* 0x000fc80000400000 */
[----:B------:R-:W2:Y:S01]  /*4a80*/  MUFU.RCP R9, R9 ;  /* 0x0000000900097308 */ /* 0x000ea20000001000 */
[----:B------:R-:W-:Y:S01]  /*4a90*/  @!P2 FMUL R8, R8, 16777216 ;  /* 0x4b8000000808a820 */ /* 0x000fe20000400000 */
[C---:B------:R-:W-:Y:S01]  /*4aa0*/  FSETP.NEU.AND P2, PT, R7.reuse, RZ, PT ;  /* 0x000000ff0700720b */ /* 0x040fe20003f4d000 */
[----:B0-----:R-:W-:-:S04]  /*4ab0*/  FADD R11, R7, R12 ;  /* 0x0000000c070b7221 */ /* 0x001fc80000000000 */
[C---:B------:R-:W-:Y:S01]  /*4ac0*/  FMUL R18, R11.reuse, 0.25 ;  /* 0x3e8000000b127820 */ /* 0x040fe20000400000 */
[C---:B------:R-:W-:Y:S01]  /*4ad0*/  FSETP.GEU.AND P3, PT, |R11|.reuse, 1.175494350822287508e-38, PT ;  /* 0x008000000b00780b */ /* 0x040fe20003f6e200 */
[----:B------:R-:W0:Y:S01]  /*4ae0*/  SHFL.BFLY PT, R20, R11, 0x2, 0x1f ;  /* 0x0c401f000b147f89 */ /* 0x000e2200000e0000 */
[----:B------:R-:W-:Y:S01]  /*4af0*/  FSETP.GT.AND P0, PT, |R11|, 8.50705917302346158658e+37, PT ;  /* 0x7e8000000b00780b */ /* 0x000fe20003f04200 */
[----:B-1----:R-:W-:Y:S01]  /*4b00*/  FADD R17, R17, R6 ;  /* 0x0000000611117221 */ /* 0x002fe20000000000 */
[----:B--2---:R-:W-:Y:S02]  /*4b10*/  FMUL R8, R9, R8 ;  /* 0x0000000809087220 */ /* 0x004fe40000400000 */
[----:B------:R-:W-:-:S03]  /*4b20*/  FSEL R18, R18, R11, P0 ;  /* 0x0000000b12127208 */ /* 0x000fc60000000000 */
[----:B------:R-:W-:Y:S02]  /*4b30*/  FSEL R8, R8, RZ, P2 ;  /* 0x000000ff08087208 */ /* 0x000fe40001000000 */
[----:B------:R-:W-:Y:S02]  /*4b40*/  FSETP.NEU.AND P2, PT, R11, RZ, PT ;  /* 0x000000ff0b00720b */ /* 0x000fe40003f4d000 */
[----:B------:R-:W-:Y:S01]  /*4b50*/  @!P3 FMUL R18, R18, 16777216 ;  /* 0x4b8000001212b820 */ /* 0x000fe20000400000 */
[----:B------:R-:W-:Y:S01]  /*4b60*/  FFMA R5, R5, R8, R16 ;  /* 0x0000000805057223 */ /* 0x000fe20000000010 */
[----:B------:R-:W-:Y:S01]  /*4b70*/  FFMA R10, R8, R10, R17 ;  /* 0x0000000a080a7223 */ /* 0x000fe20000000011 */
[----:B------:R-:W-:Y:S01]  /*4b80*/  @P0 FMUL R12, R12, 0.25 ;  /* 0x3e8000000c0c0820 */ /* 0x000fe20000400000 */
[----:B------:R-:W1:Y:S02]  /*4b90*/  MUFU.RCP R13, R18 ;  /* 0x00000012000d7308 */ /* 0x000e640000001000 */
[----:B------:R-:W2:Y:S01]  /*4ba0*/  SHFL.BFLY PT, R6, R5, 0x4, 0x1f ;  /* 0x0c801f0005067f89 */ /* 0x000ea200000e0000 */
[----:B------:R-:W-:-:S03]  /*4bb0*/  @!P3 FMUL R12, R12, 16777216 ;  /* 0x4b8000000c0cb820 */ /* 0x000fc60000400000 */
[----:B------:R-:W3:Y:S01]  /*4bc0*/  SHFL.BFLY PT, R9, R10, 0x4, 0x1f ;  /* 0x0c801f000a097f89 */ /* 0x000ee200000e0000 */
[----:B0-----:R-:W-:-:S04]  /*4bd0*/  FADD R16, R11, R20 ;  /* 0x000000140b107221 */ /* 0x001fc80000000000 */
[C---:B------:R-:W-:Y:S01]  /*4be0*/  FMUL R17, R16.reuse, 0.25 ;  /* 0x3e80000010117820 */ /* 0x040fe20000400000 */
[C---:B------:R-:W-:Y:S01]  /*4bf0*/  FSETP.GEU.AND P3, PT, |R16|.reuse, 1.175494350822287508e-38, PT ;  /* 0x008000001000780b */ /* 0x040fe20003f6e200 */
[----:B-1----:R-:W-:Y:S01]  /*4c00*/  FMUL R13, R13, R12 ;  /* 0x0000000c0d0d7220 */ /* 0x002fe20000400000 */
[----:B------:R-:W-:-:S04]  /*4c10*/  FSETP.GT.AND P0, PT, |R16|, 8.50705917302346158658e+37, PT ;  /* 0x7e8000001000780b */ /* 0x000fc80003f04200 */
[----:B------:R-:W-:Y:S02]  /*4c20*/  FSEL R13, R13, RZ, P2 ;  /* 0x000000ff0d0d7208 */ /* 0x000fe40001000000 */
[----:B------:R-:W-:Y:S01]  /*4c30*/  FSEL R17, R17, R16, P0 ;  /* 0x0000001011117208 */ /* 0x000fe20000000000 */
[----:B--2---:R-:W-:-:S04]  /*4c40*/  FADD R6, -R5, R6 ;  /* 0x0000000605067221 */ /* 0x004fc80000000100 */
[----:B------:R-:W-:Y:S02]  /*4c50*/  @!P3 FMUL R17, R17, 16777216 ;  /* 0x4b8000001111b820 */ /* 0x000fe40000400000 */
[----:B------:R-:W-:Y:S01]  /*4c60*/  @P0 FMUL R20, R20, 0.25 ;  /* 0x3e80000014140820 */ /* 0x000fe20000400000 */
[C---:B------:R-:W-:Y:S01]  /*4c70*/  FMUL R8, R6.reuse, R6 ;  /* 0x0000000606087220 */ /* 0x040fe20000400000 */
[----:B------:R-:W-:Y:S01]  /*4c80*/  FFMA R5, R6, R13, R5 ;  /* 0x0000000d06057223 */ /* 0x000fe20000000005 */
[----:B---3--:R-:W-:Y:S01]  /*4c90*/  FADD R10, R10, R9 ;  /* 0x000000090a0a7221 */ /* 0x008fe20000000000 */
[----:B------:R-:W0:Y:S01]  /*4ca0*/  MUFU.RCP R17, R17 ;  /* 0x0000001100117308 */ /* 0x000e220000001000 */
[----:B------:R-:W-:Y:S01]  /*4cb0*/  FMUL R8, R7, R8 ;  /* 0x0000000807087220 */ /* 0x000fe20000400000 */
[----:B------:R-:W1:Y:S01]  /*4cc0*/  SHFL.BFLY PT, R9, R16, 0x1, 0x1f ;  /* 0x0c201f0010097f89 */ /* 0x000e6200000e0000 */
[----:B------:R-:W-:Y:S01]  /*4cd0*/  @!P3 FMUL R20, R20, 16777216 ;  /* 0x4b8000001414b820 */ /* 0x000fe20000400000 */
[----:B------:R-:W-:Y:S01]  /*4ce0*/  FSETP.NEU.AND P0, PT, R16, RZ, PT ;  /* 0x000000ff1000720b */ /* 0x000fe20003f0d000 */
[----:B------:R-:W-:Y:S01]  /*4cf0*/  FFMA R8, R13, R8, R10 ;  /* 0x000000080d087223 */ /* 0x000fe2000000000a */
[----:B------:R-:W2:Y:S04]  /*4d00*/  SHFL.BFLY PT, R6, R5, 0x2, 0x1f ;  /* 0x0c401f0005067f89 */ /* 0x000ea800000e0000 */
[----:B------:R-:W3:Y:S01]  /*4d10*/  SHFL.BFLY PT, R7, R8, 0x2, 0x1f ;  /* 0x0c401f0008077f89 */ /* 0x000ee200000e0000 */
[----:B0-----:R-:W-:-:S05]  /*4d20*/  FMUL R20, R17, R20 ;  /* 0x0000001411147220 */ /* 0x001fca0000400000 */
[----:B------:R-:W-:Y:S01]  /*4d30*/  FSEL R20, R20, RZ, P0 ;  /* 0x000000ff14147208 */ /* 0x000fe20000000000 */
[----:B-1----:R-:W-:Y:S01]  /*4d40*/  FADD R13, R16, R9 ;  /* 0x00000009100d7221 */ /* 0x002fe20000000000 */
[----:B--2---:R-:W-:-:S04]  /*4d50*/  FADD R6, -R5, R6 ;  /* 0x0000000605067221 */ /* 0x004fc80000000100 */
[C---:B------:R-:W-:Y:S02]  /*4d60*/  FSETP.GEU.AND P2, PT, |R13|.reuse, 1.175494350822287508e-38, PT ;  /* 0x008000000d00780b */ /* 0x040fe40003f4e200 */
[C---:B------:R-:W-:Y:S01]  /*4d70*/  FSETP.GT.AND P0, PT, |R13|.reuse, 8.50705917302346158658e+37, PT ;  /* 0x7e8000000d00780b */ /* 0x040fe20003f04200 */
[----:B------:R-:W-:Y:S01]  /*4d80*/  FMUL R10, R6, R6 ;  /* 0x00000006060a7220 */ /* 0x000fe20000400000 */
[----:B---3--:R-:W-:Y:S01]  /*4d90*/  FADD R7, R8, R7 ;  /* 0x0000000708077221 */ /* 0x008fe20000000000 */
[----:B------:R-:W-:Y:S01]  /*4da0*/  FFMA R5, R6, R20, R5 ;  /* 0x0000001406057223 */ /* 0x000fe20000000005 */
[----:B------:R-:W-:Y:S01]  /*4db0*/  FMUL R8, R13, 0.25 ;  /* 0x3e8000000d087820 */ /* 0x000fe20000400000 */
[----:B------:R-:W-:-:S03]  /*4dc0*/  FMUL R10, R11, R10 ;  /* 0x0000000a0b0a7220 */ /* 0x000fc60000400000 */
[----:B------:R-:W0:Y:S01]  /*4dd0*/  SHFL.BFLY PT, R6, R5, 0x1, 0x1f ;  /* 0x0c201f0005067f89 */ /* 0x000e2200000e0000 */
[----:B------:R-:W-:Y:S01]  /*4de0*/  FFMA R7, R20, R10, R7 ;  /* 0x0000000a14077223 */ /* 0x000fe20000000007 */
[----:B------:R-:W-:-:S03]  /*4df0*/  FSEL R10, R8, R13, P0 ;  /* 0x0000000d080a7208 */ /* 0x000fc60000000000 */
[----:B------:R-:W-:Y:S01]  /*4e00*/  @P0 FMUL R9, R9, 0.25 ;  /* 0x3e80000009090820 */ /* 0x000fe20000400000 */
[----:B------:R-:W1:Y:S01]  /*4e10*/  SHFL.BFLY PT, R8, R7, 0x1, 0x1f ;  /* 0x0c201f0007087f89 */ /* 0x000e6200000e0000 */
[----:B------:R-:W-:Y:S01]  /*4e20*/  @!P2 FMUL R10, R10, 16777216 ;  /* 0x4b8000000a0aa820 */ /* 0x000fe20000400000 */
[----:B------:R-:W-:Y:S01]  /*4e30*/  LOP3.LUT P0, RZ, R61, 0xf, RZ, 0xc0, !PT ;  /* 0x0000000f3dff7812 */ /* 0x000fe2000780c0ff */
[----:B------:R-:W-:Y:S01]  /*4e40*/  @!P2 FMUL R9, R9, 16777216 ;  /* 0x4b8000000909a820 */ /* 0x000fe20000400000 */
[----:B------:R-:W-:Y:S02]  /*4e50*/  FSETP.NEU.AND P2, PT, R13, RZ, PT ;  /* 0x000000ff0d00720b */ /* 0x000fe40003f4d000 */
[----:B------:R-:W-:Y:S01]  /*4e60*/  ISETP.LT.AND P0, PT, R61, 0x80, !P0 ;  /* 0x000000803d00780c */ /* 0x000fe20004701270 */
[----:B------:R-:W2:Y:S01]  /*4e70*/  MUFU.RCP R10, R10 ;  /* 0x0000000a000a7308 */ /* 0x000ea20000001000 */
[----:B0-----:R-:W-:-:S11]  /*4e80*/  FADD R6, -R5, R6 ;  /* 0x0000000605067221 */ /* 0x001fd60000000100 */
[----:B------:R-:W-:Y:S01]  /*4e90*/  @P0 STS [R4+0x400], R13 ;  /* 0x0004000d04000388 */ /* 0x000fe20000000800 */
[----:B--2---:R-:W-:Y:S01]  /*4ea0*/  FMUL R9, R10, R9 ;  /* 0x000000090a097220 */ /* 0x004fe20000400000 */
[----:B------:R-:W-:Y:S01]  /*4eb0*/  FMUL R11, R6, R6 ;  /* 0x00000006060b7220 */ /* 0x000fe20000400000 */
[----:B-1----:R-:W-:-:S03]  /*4ec0*/  FADD R8, R7, R8 ;  /* 0x0000000807087221 */ /* 0x002fc60000000000 */
[----:B------:R-:W-:Y:S01]  /*4ed0*/  FSEL R9, R9, RZ, P2 ;  /* 0x000000ff09097208 */ /* 0x000fe20001000000 */
[----:B------:R-:W-:-:S04]  /*4ee0*/  FMUL R11, R16, R11 ;  /* 0x0000000b100b7220 */ /* 0x000fc80000400000 */
[----:B------:R-:W-:Y:S01]  /*4ef0*/  FFMA R5, R6, R9, R5 ;  /* 0x0000000906057223 */ /* 0x000fe20000000005 */
[----:B------:R-:W-:-:S04]  /*4f00*/  FFMA R11, R9, R11, R8 ;  /* 0x0000000b090b7223 */ /* 0x000fc80000000008 */
[----:B------:R0:W-:Y:S04]  /*4f10*/  @P0 STS [R4], R5 ;  /* 0x0000000504000388 */ /* 0x0001e80000000800 */
[----:B------:R-:W-:Y:S01]  /*4f20*/  @P0 STS [R4+0x200], R11 ;  /* 0x0002000b04000388 */ /* 0x000fe20000000800 */
[----:B------:R-:W-:Y:S01]  /*4f30*/  BAR.SYNC.DEFER_BLOCKING 0x0 ;  /* 0x0000000000007b1d */ /* 0x000fe20000010000 */
[----:B------:R-:W-:Y:S02]  /*4f40*/  IADD3 R2, P0, R2, 0x4800, RZ ;  /* 0x0000480002027810 */ /* 0x000fe40007f1e0ff */
[----:B0-----:R-:W-:Y:S02]  /*4f50*/  MOV R5, 0xfffffe00 ;  /* 0xfffffe0000057802 */ /* 0x001fe40000000f00 */
[----:B------:R-:W-:Y:S01]  /*4f60*/  IADD3.X R3, RZ, R3, RZ, P0, !PT ;  /* 0x00000003ff037210 */ /* 0x000fe200007fe4ff */
[----:B------:R-:W0:Y:S04]  /*4f70*/  LDS R6, [UR4+0x200] ;  /* 0x00020004ff067984 */ /* 0x000e280008000800 */
[----:B------:R-:W1:Y:S04]  /*4f80*/  LDS R7, [UR4+0x240] ;  /* 0x00024004ff077984 */ /* 0x000e680008000800 */
[----:B------:R-:W2:Y:S04]  /*4f90*/  LDS R8, [UR4+0x280] ;  /* 0x00028004ff087984 */ /* 0x000ea80008000800 */
[----:B------:R-:W3:Y:S04]  /*4fa0*/  LDS R16, [UR4+0x2c0] ;  /* 0x0002c004ff107984 */ /* 0x000ee80008000800 */
[----:B------:R-:W4:Y:S04]  /*4fb0*/  LDS R22, [UR4+0x380] ;  /* 0x00038004ff167984 */ /* 0x000f280008000800 */
[----:B------:R-:W5:Y:S04]  /*4fc0*/  LDS R20, [UR4+0x300] ;  /* 0x00030004ff147984 */ /* 0x000f680008000800 */
[----:B------:R-:W5:Y:S04]  /*4fd0*/  LDS R21, [UR4+0x340] ;  /* 0x00034004ff157984 */ /* 0x000f680008000800 */
[----:B------:R-:W5:Y:S04]  /*4fe0*/  LDS R4, [UR4+0x3c0] ;  /* 0x0003c004ff047984 */ /* 0x000f680008000800 */
[----:B------:R-:W5:Y:S04]  /*4ff0*/  LDS R10, [UR4+0x40] ;  /* 0x00004004ff0a7984 */ /* 0x000f680008000800 */
[----:B------:R-:W5:Y:S01]  /*5000*/  LDS R11, [UR4+0x80] ;  /* 0x00008004ff0b7984 */ /* 0x000f620008000800 */
[----:B0-----:R-:W-:-:S03]  /*5010*/  FFMA R6, R6, R25, 9.9999999747524270788e-07 ;  /* 0x358637bd06067423 */ /* 0x001fc60000000019 */
[----:B------:R-:W0:Y:S01]  /*5020*/  LDS R12, [UR4+0xc0] ;  /* 0x0000c004ff0c7984 */ /* 0x000e220008000800 */
[----:B-1----:R-:W-:-:S03]  /*5030*/  FFMA R7, R7, R25, 9.9999999747524270788e-07 ;  /* 0x358637bd07077423 */ /* 0x002fc60000000019 */
[----:B------:R-:W1:Y:S01]  /*5040*/  LDS R13, [UR4+0x100] ;  /* 0x00010004ff0d7984 */ /* 0x000e620008000800 */
[----:B------:R-:W0:Y:S01]  /*5050*/  MUFU.RSQ R6, R6 ;  /* 0x0000000600067308 */ /* 0x000e220000001400 */
[-C--:B--2---:R-:W-:Y:S02]  /*5060*/  FFMA R9, R8, R25.reuse, 9.9999999747524270788e-07 ;  /* 0x358637bd08097423 */ /* 0x084fe40000000019 */
[----:B------:R-:W1:Y:S01]  /*5070*/  LDS R17, [UR4+0x180] ;  /* 0x00018004ff117984 */ /* 0x000e620008000800 */
[----:B---3--:R-:W-:-:S03]  /*5080*/  FFMA R18, R16, R25, 9.9999999747524270788e-07 ;  /* 0x358637bd10127423 */ /* 0x008fc60000000019 */
[----:B------:R-:W1:Y:S01]  /*5090*/  LDS R8, [UR4] ;  /* 0x00000004ff087984 */ /* 0x000e620008000800 */
[----:B------:R-:W0:Y:S01]  /*50a0*/  MUFU.RSQ R7, R7 ;  /* 0x0000000700077308 */ /* 0x000e220000001400 */
[-C--:B----4-:R-:W-:Y:S02]  /*50b0*/  FFMA R22, R22, R25.reuse, 9.9999999747524270788e-07 ;  /* 0x358637bd16167423 */ /* 0x090fe40000000019 */
[----:B------:R-:W1:Y:S01]  /*50c0*/  LDS R16, [UR4+0x140] ;  /* 0x00014004ff107984 */ /* 0x000e620008000800 */
[----:B-----5:R-:W-:-:S03]  /*50d0*/  FFMA R20, R20, R25, 9.9999999747524270788e-07 ;  /* 0x358637bd14147423 */ /* 0x020fc60000000019 */
[----:B------:R-:W0:Y:S01]  /*50e0*/  LDS R19, [UR4+0x1c0] ;  /* 0x0001c004ff137984 */ /* 0x000e220008000800 */
[----:B------:R-:W0:Y:S01]  /*50f0*/  MUFU.RSQ R9, R9 ;  /* 0x0000000900097308 */ /* 0x000e220000001400 */
[----:B------:R-:W-:Y:S01]  /*5100*/  ULDC.64 UR4, c[0x0][0x228] ;  /* 0x00008a0000047ab9 */ /* 0x000fe20000000a00 */
[-C--:B------:R-:W-:Y:S01]  /*5110*/  FFMA R21, R21, R25.reuse, 9.9999999747524270788e-07 ;  /* 0x358637bd15157423 */ /* 0x080fe20000000019 */
[----:B------:R-:W-:Y:S01]  /*5120*/  IADD3 R26, P0, R2, UR4, RZ ;  /* 0x00000004021a7c10 */ /* 0x000fe2000ff1e0ff */
[----:B------:R-:W-:-:S03]  /*5130*/  FFMA R4, R4, R25, 9.9999999747524270788e-07 ;  /* 0x358637bd04047423 */ /* 0x000fc60000000019 */
[----:B------:R-:W-:Y:S01]  /*5140*/  IADD3.X R35, R3, UR5, RZ, P0, !PT ;  /* 0x0000000503237c10 */ /* 0x000fe200087fe4ff */
[----:B------:R-:W0:Y:S08]  /*5150*/  MUFU.RSQ R18, R18 ;  /* 0x0000001200127308 */ /* 0x000e300000001400 */
[----:B------:R-:W0:Y:S08]  /*5160*/  MUFU.RSQ R23, R20 ;  /* 0x0000001400177308 */ /* 0x000e300000001400 */
[----:B------:R-:W0:Y:S08]  /*5170*/  MUFU.RSQ R24, R21 ;  /* 0x0000001500187308 */ /* 0x000e300000001400 */
[----:B------:R-:W0:Y:S08]  /*5180*/  MUFU.RSQ R22, R22 ;  /* 0x0000001600167308 */ /* 0x000e300000001400 */
[----:B------:R2:W0:Y:S02]  /*5190*/  MUFU.RSQ R25, R4 ;  /* 0x0000000400197308 */ /* 0x0004240000001400 */
[----:B--2---:R-:W-:-:S04]  /*51a0*/  IADD3 R4, P2, R2, UR8, RZ ;  /* 0x0000000802047c10 */ /* 0x004fc8000ff5e0ff */
[----:B-1----:R-:W-:-:S09]  /*51b0*/  IADD3.X R33, R3, UR9, RZ, P2, !PT ;  /* 0x0000000903217c10 */ /* 0x002fd200097fe4ff */
.L_x_2:
[----:B------:R-:W1:Y:S01]  /*51c0*/  LDC.64 R2, c[0x0][0x210] ;  /* 0x00008400ff027b82 */ /* 0x000e620000000a00 */
[----:B------:R-:W-:Y:S02]  /*51d0*/  IADD3 R27, R5, 0x200, RZ ;  /* 0x00000200051b7810 */ /* 0x000fe40007ffe0ff */
[----:B0-----:R-:W-:Y:S02]  /*51e0*/  CS2R R28, SRZ ;  /* 0x00000000001c7805 */ /* 0x001fe4000001ff00 */
[----:B------:R-:W-:Y:S02]  /*51f0*/  CS2R R30, SRZ ;  /* 0x00000000001e7805 */ /* 0x000fe4000001ff00 */
[----:B------:R-:W-:-:S05]  /*5200*/  IADD3 R39, R0, R27, RZ ;  /* 0x0000001b00277210 */ /* 0x000fca0007ffe0ff */
[----:B-1----:R-:W-:-:S05]  /*5210*/  IMAD.WIDE R2, R39, 0x2, R2 ;  /* 0x0000000227027825 */ /* 0x002fca00078e0202 */
[----:B------:R0:W2:Y:S01]  /*5220*/  @!P1 LDG.E.EF.128 R28, desc[UR6][R2.64] ;  /* 0x00000006021c9981 */ /* 0x0000a2000c0e1d00 */
[----:B------:R-:W-:Y:S01]  /*5230*/  MOV R5, R33 ;  /* 0x0000002100057202 */ /* 0x000fe20000000f00 */
[----:B------:R-:W-:Y:S01]  /*5240*/  BAR.SYNC.DEFER_BLOCKING 0x0 ;  /* 0x0000000000007b1d */ /* 0x000fe20000010000 */
[----:B0-----:R-:W-:Y:S02]  /*5250*/  MOV R2, R26 ;  /* 0x0000001a00027202 */ /* 0x001fe40000000f00 */
[----:B------:R-:W-:Y:S02]  /*5260*/  MOV R3, R35 ;  /* 0x0000002300037202 */ /* 0x000fe40000000f00 */
[----:B--2---:R-:W-:Y:S02]  /*5270*/  SEL R28, R28, RZ, !P1 ;  /* 0x000000ff1c1c7207 */ /* 0x004fe40004800000 */
[----:B------:R-:W-:Y:S02]  /*5280*/  SEL R29, R29, RZ, !P1 ;  /* 0x000000ff1d1d7207 */ /* 0x000fe40004800000 */
[----:B------:R-:W-:-:S02]  /*5290*/  SEL R30, R30, RZ, !P1 ;  /* 0x000000ff1e1e7207 */ /* 0x000fc40004800000 */
[----:B------:R-:W-:-:S05]  /*52a0*/  SEL R31, R31, RZ, !P1 ;  /* 0x000000ff1f1f7207 */ /* 0x000fca0004800000 */
[----:B------:R-:W-:Y:S01]  /*52b0*/  STS.128 [R15], R28 ;  /* 0x0000001c0f007388 */ /* 0x000fe20000000c00 */
[----:B------:R-:W-:Y:S06]  /*52c0*/  BAR.SYNC.DEFER_BLOCKING 0x0 ;  /* 0x0000000000007b1d */ /* 0x000fec0000010000 */
[----:B------:R-:W2:Y:S04]  /*52d0*/  LDG.E.EL.U16 R34, desc[UR6][R4.64+0x1800] ;  /* 0x0018000604227981 */ /* 0x000ea8000c2e1500 */
[----:B------:R-:W3:Y:S04]  /*52e0*/  LDG.E.EL.U16 R35, desc[UR6][R2.64+0x1800] ;  /* 0x0018000602237981 */ /* 0x000ee8000c2e1500 */
[----:B------:R0:W4:Y:S04]  /*52f0*/  LDG.E.EL.U16 R36, desc[UR6][R4.64] ;  /* 0x0000000604247981 */ /* 0x000128000c2e1500 */
[----:B------:R-:W5:Y:S01]  /*5300*/  LDG.E.EL.U16 R37, desc[UR6][R2.64] ;  /* 0x0000000602257981 */ /* 0x000f62000c2e1500 */
[----:B------:R-:W-:-:S03]  /*5310*/  ISETP.GE.U32.AND P3, PT, R27, 0xa00, PT ;  /* 0x00000a001b00780c */ /* 0x000fc60003f66070 */
[----:B------:R-:W1:Y:S01]  /*5320*/  LDS.U16 R20, [R14] ;  /* 0x000000000e147984 */ /* 0x000e620000000400 */
[----:B0-----:R-:W-:-:S03]  /*5330*/  IADD3 R4, P2, R4, 0x400, RZ ;  /* 0x0000040004047810 */ /* 0x001fc60007f5e0ff */
[----:B------:R-:W0:Y:S04]  /*5340*/  LDS.U16 R21, [R14+0x410] ;  /* 0x000410000e157984 */ /* 0x000e280000000400 */
[----:B------:R-:W0:Y:S04]  /*5350*/  LDS.U16 R26, [R14+0x820] ;  /* 0x000820000e1a7984 */ /* 0x000e280000000400 */
[----:B------:R-:W0:Y:S04]  /*5360*/  LDS.U16 R32, [R14+0xc30] ;  /* 0x000c30000e207984 */ /* 0x000e280000000400 */
[----:B------:R-:W-:Y:S04]  /*5370*/  LDS.U16 R33, [R14+0x1040] ;  /* 0x001040000e217984 */ /* 0x000fe80000000400 */
[----:B------:R-:W-:Y:S04]  /*5380*/  LDS.U16 R28, [R14+0x1450] ;  /* 0x001450000e1c7984 */ /* 0x000fe80000000400 */
[----:B------:R-:W-:Y:S04]  /*5390*/  LDS.U16 R29, [R14+0x1860] ;  /* 0x001860000e1d7984 */ /* 0x000fe80000000400 */
[----:B------:R-:W0:Y:S01]  /*53a0*/  LDS.U16 R30, [R14+0x1c70] ;  /* 0x001c70000e1e7984 */ /* 0x000e220000000400 */
[----:B-1----:R-:W-:-:S02]  /*53b0*/  SHF.L.U32 R31, R20, 0x10, RZ ;  /* 0x00000010141f7819 */ /* 0x002fc400000006ff */
[----:B0-----:R-:W-:-:S03]  /*53c0*/  SHF.L.U32 R21, R21, 0x10, RZ ;  /* 0x0000001015157819 */ /* 0x001fc600000006ff */
[----:B------:R-:W-:Y:S01]  /*53d0*/  FADD R31, -R8, R31 ;  /* 0x0000001f081f7221 */ /* 0x000fe20000000100 */
[----:B------:R-:W-:Y:S01]  /*53e0*/  SHF.L.U32 R26, R26, 0x10, RZ ;  /* 0x000000101a1a7819 */ /* 0x000fe200000006ff */
[----:B------:R-:W-:Y:S02]  /*53f0*/  FADD R20, -R10, R21 ;  /* 0x000000150a147221 */ /* 0x000fe40000000100 */
[----:B------:R-:W-:Y:S01]  /*5400*/  FMUL R31, R6, R31 ;  /* 0x0000001f061f7220 */ /* 0x000fe20000400000 */
[----:B------:R-:W-:Y:S01]  /*5410*/  SHF.L.U32 R21, R32, 0x10, RZ ;  /* 0x0000001020157819 */ /* 0x000fe200000006ff */
[----:B------:R-:W-:Y:S01]  /*5420*/  FMUL R20, R7, R20 ;  /* 0x0000001407147220 */ /* 0x000fe20000400000 */
[----:B------:R-:W-:-:S03]  /*5430*/  FADD R26, -R11, R26 ;  /* 0x0000001a0b1a7221 */ /* 0x000fc60000000100 */
[----:B------:R-:W-:Y:S01]  /*5440*/  FADD R21, -R12, R21 ;  /* 0x000000150c157221 */ /* 0x000fe20000000100 */
[----:B------:R-:W-:-:S03]  /*5450*/  FMUL R26, R9, R26 ;  /* 0x0000001a091a7220 */ /* 0x000fc60000400000 */
[----:B------:R-:W-:Y:S01]  /*5460*/  FMUL R21, R18, R21 ;  /* 0x0000001512157220 */ /* 0x000fe20000400000 */
[----:B------:R-:W-:-:S05]  /*5470*/  SHF.L.U32 R30, R30, 0x10, RZ ;  /* 0x000000101e1e7819 */ /* 0x000fca00000006ff */
[----:B------:R-:W-:-:S04]  /*5480*/  FADD R30, -R19, R30 ;  /* 0x0000001e131e7221 */ /* 0x000fc80000000100 */
[----:B------:R-:W-:Y:S01]  /*5490*/  FMUL R30, R25, R30 ;  /* 0x0000001e191e7220 */ /* 0x000fe20000400000 */
[----:B------:R-:W-:Y:S01]  /*54a0*/  BAR.SYNC.DEFER_BLOCKING 0x0 ;  /* 0x0000000000007b1d */ /* 0x000fe20000010000 */
[----:B--2---:R-:W-:Y:S02]  /*54b0*/  SHF.L.U32 R34, R34, 0x10, RZ ;  /* 0x0000001022227819 */ /* 0x004fe400000006ff */
[----:B---3--:R-:W-:Y:S02]  /*54c0*/  SHF.L.U32 R35, R35, 0x10, RZ ;  /* 0x0000001023237819 */ /* 0x008fe400000006ff */
[----:B----4-:R-:W-:-:S03]  /*54d0*/  SHF.L.U32 R36, R36, 0x10, RZ ;  /* 0x0000001024247819 */ /* 0x010fc600000006ff */
[----:B------:R-:W-:Y:S01]  /*54e0*/  FADD R34, R34, R35 ;  /* 0x0000002322227221 */ /* 0x000fe20000000000 */
[----:B-----5:R-:W-:-:S03]  /*54f0*/  SHF.L.U32 R37, R37, 0x10, RZ ;  /* 0x0000001025257819 */ /* 0x020fc600000006ff */
[----:B------:R-:W-:Y:S02]  /*5500*/  FADD R34, R34, 1 ;  /* 0x3f80000022227421 */ /* 0x000fe40000000000 */
[----:B------:R-:W-:-:S04]  /*5510*/  FADD R37, R36, R37 ;  /* 0x0000002524257221 */ /* 0x000fc80000000000 */
[-CC-:B------:R-:W-:Y:S01]  /*5520*/  FFMA R31, R31, R34.reuse, R37.reuse ;  /* 0x000000221f1f7223 */ /* 0x180fe20000000025 */
[-CC-:B------:R-:W-:Y:S01]  /*5530*/  FFMA R20, R20, R34.reuse, R37.reuse ;  /* 0x0000002214147223 */ /* 0x180fe20000000025 */
[-CC-:B------:R-:W-:Y:S01]  /*5540*/  FFMA R32, R21, R34.reuse, R37.reuse ;  /* 0x0000002215207223 */ /* 0x180fe20000000025 */
[----:B------:R-:W-:Y:S01]  /*5550*/  SHF.L.U32 R21, R28, 0x10, RZ ;  /* 0x000000101c157819 */ /* 0x000fe200000006ff */
[-CC-:B------:R-:W-:Y:S02]  /*5560*/  FFMA R30, R30, R34.reuse, R37.reuse ;  /* 0x000000221e1e7223 */ /* 0x180fe40000000025 */
[----:B------:R-:W-:Y:S01]  /*5570*/  F2FP.BF16.F32.PACK_AB R35, R20, R31 ;  /* 0x0000001f1423723e */ /* 0x000fe200000010ff */
[----:B------:R-:W-:Y:S01]  /*5580*/  FFMA R31, R26, R34, R37 ;  /* 0x000000221a1f7223 */ /* 0x000fe20000000025 */
[----:B------:R-:W-:Y:S01]  /*5590*/  SHF.L.U32 R20, R33, 0x10, RZ ;  /* 0x0000001021147819 */ /* 0x000fe200000006ff */
[----:B------:R-:W-:Y:S01]  /*55a0*/  FADD R21, -R16, R21 ;  /* 0x0000001510157221 */ /* 0x000fe20000000100 */
[----:B------:R-:W-:Y:S01]  /*55b0*/  SHF.L.U32 R26, R29, 0x10, RZ ;  /* 0x000000101d1a7819 */ /* 0x000fe200000006ff */
[----:B------:R-:W-:Y:S01]  /*55c0*/  STS.U16 [R14], R35 ;  /* 0x000000230e007388 */ /* 0x000fe20000000400 */
[----:B------:R-:W-:Y:S01]  /*55d0*/  F2FP.BF16.F32.PACK_AB R31, R32, R31 ;  /* 0x0000001f201f723e */ /* 0x000fe200000010ff */
[----:B------:R-:W-:Y:S01]  /*55e0*/  FADD R20, -R13, R20 ;  /* 0x000000140d147221 */ /* 0x000fe20000000100 */
[----:B------:R-:W-:Y:S01]  /*55f0*/  FMUL R21, R24, R21 ;  /* 0x0000001518157220 */ /* 0x000fe20000400000 */
[--C-:B------:R-:W-:Y:S01]  /*5600*/  FADD R29, -R17, R26.reuse ;  /* 0x0000001a111d7221 */ /* 0x100fe20000000100 */
[----:B------:R-:W-:Y:S01]  /*5610*/  PRMT R26, R35, 0x7632, R26 ;  /* 0x00007632231a7816 */ /* 0x000fe2000000001a */
[----:B------:R-:W-:Y:S01]  /*5620*/  FMUL R20, R23, R20 ;  /* 0x0000001417147220 */ /* 0x000fe20000400000 */
[-CC-:B------:R-:W-:Y:S01]  /*5630*/  FFMA R21, R21, R34.reuse, R37.reuse ;  /* 0x0000002215157223 */ /* 0x180fe20000000025 */
[----:B------:R-:W-:Y:S01]  /*5640*/  FMUL R29, R22, R29 ;  /* 0x0000001d161d7220 */ /* 0x000fe20000400000 */
[----:B------:R-:W-:Y:S01]  /*5650*/  STS.U16 [R14+0x820], R31 ;  /* 0x0008201f0e007388 */ /* 0x000fe20000000400 */
[----:B------:R-:W-:-:S02]  /*5660*/  FFMA R20, R20, R34, R37 ;  /* 0x0000002214147223 */ /* 0x000fc40000000025 */
[----:B------:R-:W-:Y:S01]  /*5670*/  FFMA R29, R29, R34, R37 ;  /* 0x000000221d1d7223 */ /* 0x000fe20000000025 */
[----:B------:R0:W-:Y:S02]  /*5680*/  STS.U16 [R14+0x410], R26 ;  /* 0x0004101a0e007388 */ /* 0x0001e40000000400 */
[----:B------:R-:W-:Y:S02]  /*5690*/  F2FP.BF16.F32.PACK_AB R20, R21, R20 ;  /* 0x000000141514723e */ /* 0x000fe400000010ff */
[----:B------:R-:W-:Y:S02]  /*56a0*/  F2FP.BF16.F32.PACK_AB R29, R30, R29 ;  /* 0x0000001d1e1d723e */ /* 0x000fe400000010ff */
[----:B------:R-:W-:Y:S02]  /*56b0*/  PRMT R21, R31, 0x7632, R21 ;  /* 0x000076321f157816 */ /* 0x000fe40000000015 */
[C---:B------:R-:W-:Y:S02]  /*56c0*/  PRMT R32, R20.reuse, 0x7610, R32 ;  /* 0x0000761014207816 */ /* 0x040fe40000000020 */
[----:B------:R-:W-:Y:S01]  /*56d0*/  PRMT R33, R20, 0x7632, R33 ;  /* 0x0000763214217816 */ /* 0x000fe20000000021 */
[----:B------:R1:W-:Y:S01]  /*56e0*/  STS.U16 [R14+0xc30], R21 ;  /* 0x000c30150e007388 */ /* 0x0003e20000000400 */
[----:B------:R-:W-:-:S02]  /*56f0*/  PRMT R34, R29, 0x7610, R34 ;  /* 0x000076101d227816 */ /* 0x000fc40000000022 */
[----:B------:R-:W-:Y:S01]  /*5700*/  PRMT R36, R29, 0x7632, R36 ;  /* 0x000076321d247816 */ /* 0x000fe20000000024 */
[----:B------:R-:W-:Y:S01]  /*5710*/  STS.U16 [R14+0x1040], R32 ;  /* 0x001040200e007388 */ /* 0x000fe20000000400 */
[----:B0-----:R-:W-:-:S03]  /*5720*/  IADD3 R26, P0, R2, 0x400, RZ ;  /* 0x00000400021a7810 */ /* 0x001fc60007f1e0ff */
[----:B------:R0:W-:Y:S01]  /*5730*/  STS.U16 [R14+0x1450], R33 ;  /* 0x001450210e007388 */ /* 0x0001e20000000400 */
[----:B------:R-:W-:Y:S01]  /*5740*/  IADD3.X R35, RZ, R3, RZ, P0, !PT ;  /* 0x00000003ff237210 */ /* 0x000fe200007fe4ff */
[----:B-1----:R-:W1:Y:S02]  /*5750*/  LDC.64 R20, c[0x0][0x238] ;  /* 0x00008e00ff147b82 */ /* 0x002e640000000a00 */
[----:B------:R-:W-:Y:S04]  /*5760*/  STS.U16 [R14+0x1860], R34 ;  /* 0x001860220e007388 */ /* 0x000fe80000000400 */
[----:B------:R-:W-:Y:S01]  /*5770*/  STS.U16 [R14+0x1c70], R36 ;  /* 0x001c70240e007388 */ /* 0x000fe20000000400 */
[----:B0-----:R-:W-:Y:S01]  /*5780*/  IADD3.X R33, RZ, R5, RZ, P2, !PT ;  /* 0x00000005ff217210 */ /* 0x001fe200017fe4ff */
[----:B------:R-:W-:Y:S01]  /*5790*/  BAR.SYNC.DEFER_BLOCKING 0x0 ;  /* 0x0000000000007b1d */ /* 0x000fe20000010000 */
[----:B------:R-:W-:Y:S01]  /*57a0*/  MOV R5, R27 ;  /* 0x0000001b00057202 */ /* 0x000fe20000000f00 */
[----:B-1----:R-:W-:-:S04]  /*57b0*/  IMAD.WIDE R20, R39, 0x2, R20 ;  /* 0x0000000227147825 */ /* 0x002fc800078e0214 */
[----:B------:R-:W0:Y:S04]  /*57c0*/  LDS.128 R28, [R15] ;  /* 0x000000000f1c7984 */ /* 0x000e280000000c00 */
[----:B0-----:R0:W-:Y:S01]  /*57d0*/  @!P1 STG.E.128 desc[UR6][R20.64], R28 ;  /* 0x0000001c14009986 */ /* 0x0011e2000c101d06 */
[----:B------:R-:W-:Y:S05]  /*57e0*/  @!P3 BRA `(.L_x_2) ;  /* 0xfffffff80074b947 */ /* 0x000fea000383ffff */
[----:B------:R-:W-:Y:S05]  /*57f0*/  EXIT ;  /* 0x000000000000794d */ /* 0x000fea0003800000 */
.L_x_3:
[----:B------:R-:W-:-:S00]  /*5800*/  BRA `(.L_x_3) ;  /* 0xfffffffc00fc7947 */ /* 0x000fc0000383ffff */
[----:B------:R-:W-:-:S00]  /*5810*/  NOP ;  /* 0x0000000000007918 */ /* 0x000fc00000000000 */
        /* <DEDUP_REMOVED lines=14> */
.L_x_4:


//--------------------- .nv.global.init           --------------------------
	.section	.nv.global.init,"aw",@progbits
.nv.global.init:
	.type		_$_str,@object
	.size		_$_str,(.L_0 - _$_str)
_$_str:
        /*0000*/ 	.byte	0x5f, 0x5f, 0x43, 0x55, 0x44, 0x41, 0x5f, 0x46, 0x54, 0x5a, 0x00
.L_0:


//--------------------- .nv.shared.triton_        --------------------------
	.section	.nv.shared.triton_,"aw",@nobits
	.sectionflags	@""
	.align	16
	.zero		1024


//--------------------- .nv.constant0.triton_     --------------------------
	.section	.nv.constant0.triton_,"a",@progbits
	.sectionflags	@""
	.align	4
.nv.constant0.triton_:
	.zero		584
